//
// Generated by NVIDIA NVVM Compiler
//
// Compiler Build ID: CL-36424714
// Cuda compilation tools, release 13.0, V13.0.88
// Based on NVVM 20.0.0
//

.version 9.0
.target sm_100
.address_size 64

	// .globl	_Z9mm_kernelIfEvPKT_S2_PS0_m

.visible .entry _Z9mm_kernelIfEvPKT_S2_PS0_m(
	.param .u64 .ptr .align 1 _Z9mm_kernelIfEvPKT_S2_PS0_m_param_0,
	.param .u64 .ptr .align 1 _Z9mm_kernelIfEvPKT_S2_PS0_m_param_1,
	.param .u64 .ptr .align 1 _Z9mm_kernelIfEvPKT_S2_PS0_m_param_2,
	.param .u64 _Z9mm_kernelIfEvPKT_S2_PS0_m_param_3
)
{
	.reg .pred 	%p<10>;
	.reg .b32 	%r<7>;
	.reg .b32 	%f<56>;
	.reg .b64 	%rd<104>;

	ld.param.u64 	%rd27, [_Z9mm_kernelIfEvPKT_S2_PS0_m_param_0];
	ld.param.u64 	%rd28, [_Z9mm_kernelIfEvPKT_S2_PS0_m_param_1];
	ld.param.u64 	%rd25, [_Z9mm_kernelIfEvPKT_S2_PS0_m_param_2];
	ld.param.u64 	%rd29, [_Z9mm_kernelIfEvPKT_S2_PS0_m_param_3];
	cvta.to.global.u64 	%rd1, %rd28;
	cvta.to.global.u64 	%rd2, %rd27;
	mov.u32 	%r2, %ctaid.x;
	mov.u32 	%r3, %tid.x;
	cvt.u32.u64 	%r5, %rd29;
	mad.lo.s32 	%r1, %r2, %r5, %r3;
	cvt.u64.u32 	%rd3, %r2;
	cvt.u64.u32 	%rd4, %r3;
	max.u64 	%rd30, %rd3, %rd4;
	setp.ge.u64 	%p1, %rd30, %rd29;
	@%p1 bra 	$L__BB0_12;
	cvta.to.global.u64 	%rd32, %rd25;
	mul.wide.u32 	%rd33, %r1, 4;
	add.s64 	%rd5, %rd32, %rd33;
	mov.b32 	%r6, 0;
	st.global.u32 	[%rd5], %r6;
	mul.lo.s64 	%rd6, %rd29, %rd3;
	add.s64 	%rd34, %rd29, -1;
	and.b64  	%rd7, %rd29, 7;
	setp.lt.u64 	%p2, %rd34, 7;
	mov.b64 	%rd102, 0;
	mov.f32 	%f53, 0f00000000;
	@%p2 bra 	$L__BB0_4;
	and.b64  	%rd102, %rd29, -8;
	shl.b64 	%rd35, %rd4, 2;
	add.s64 	%rd99, %rd1, %rd35;
	shl.b64 	%rd10, %rd29, 5;
	shl.b64 	%rd36, %rd6, 2;
	add.s64 	%rd37, %rd36, %rd2;
	add.s64 	%rd98, %rd37, 16;
	shl.b64 	%rd12, %rd29, 2;
	mov.f32 	%f53, 0f00000000;
	mov.u64 	%rd100, %rd102;
$L__BB0_3:
	.pragma "nounroll";
	ld.global.f32 	%f10, [%rd98+-16];
	ld.global.f32 	%f11, [%rd99];
	fma.rn.f32 	%f12, %f10, %f11, %f53;
	st.global.f32 	[%rd5], %f12;
	ld.global.f32 	%f13, [%rd98+-12];
	add.s64 	%rd38, %rd99, %rd12;
	ld.global.f32 	%f14, [%rd38];
	fma.rn.f32 	%f15, %f13, %f14, %f12;
	st.global.f32 	[%rd5], %f15;
	ld.global.f32 	%f16, [%rd98+-8];
	add.s64 	%rd39, %rd38, %rd12;
	ld.global.f32 	%f17, [%rd39];
	fma.rn.f32 	%f18, %f16, %f17, %f15;
	st.global.f32 	[%rd5], %f18;
	ld.global.f32 	%f19, [%rd98+-4];
	add.s64 	%rd40, %rd39, %rd12;
	ld.global.f32 	%f20, [%rd40];
	fma.rn.f32 	%f21, %f19, %f20, %f18;
	st.global.f32 	[%rd5], %f21;
	ld.global.f32 	%f22, [%rd98];
	add.s64 	%rd41, %rd40, %rd12;
	ld.global.f32 	%f23, [%rd41];
	fma.rn.f32 	%f24, %f22, %f23, %f21;
	st.global.f32 	[%rd5], %f24;
	ld.global.f32 	%f25, [%rd98+4];
	add.s64 	%rd42, %rd41, %rd12;
	ld.global.f32 	%f26, [%rd42];
	fma.rn.f32 	%f27, %f25, %f26, %f24;
	st.global.f32 	[%rd5], %f27;
	ld.global.f32 	%f28, [%rd98+8];
	add.s64 	%rd43, %rd42, %rd12;
	ld.global.f32 	%f29, [%rd43];
	fma.rn.f32 	%f30, %f28, %f29, %f27;
	st.global.f32 	[%rd5], %f30;
	ld.global.f32 	%f31, [%rd98+12];
	add.s64 	%rd44, %rd43, %rd12;
	ld.global.f32 	%f32, [%rd44];
	fma.rn.f32 	%f53, %f31, %f32, %f30;
	st.global.f32 	[%rd5], %f53;
	add.s64 	%rd100, %rd100, -8;
	add.s64 	%rd99, %rd99, %rd10;
	add.s64 	%rd98, %rd98, 32;
	setp.ne.s64 	%p3, %rd100, 0;
	@%p3 bra 	$L__BB0_3;
$L__BB0_4:
	setp.eq.s64 	%p4, %rd7, 0;
	@%p4 bra 	$L__BB0_12;
	and.b64  	%rd20, %rd29, 3;
	setp.lt.u64 	%p5, %rd7, 4;
	@%p5 bra 	$L__BB0_7;
	add.s64 	%rd45, %rd102, %rd6;
	shl.b64 	%rd46, %rd45, 2;
	add.s64 	%rd47, %rd2, %rd46;
	ld.global.f32 	%f33, [%rd47];
	mad.lo.s64 	%rd48, %rd102, %rd29, %rd4;
	shl.b64 	%rd49, %rd48, 2;
	add.s64 	%rd50, %rd1, %rd49;
	ld.global.f32 	%f34, [%rd50];
	fma.rn.f32 	%f35, %f33, %f34, %f53;
	st.global.f32 	[%rd5], %f35;
	add.s64 	%rd51, %rd102, 1;
	and.b64  	%rd52, %rd51, 4294967295;
	add.s64 	%rd53, %rd52, %rd6;
	shl.b64 	%rd54, %rd53, 2;
	add.s64 	%rd55, %rd2, %rd54;
	ld.global.f32 	%f36, [%rd55];
	mad.lo.s64 	%rd56, %rd52, %rd29, %rd4;
	shl.b64 	%rd57, %rd56, 2;
	add.s64 	%rd58, %rd1, %rd57;
	ld.global.f32 	%f37, [%rd58];
	fma.rn.f32 	%f38, %f36, %f37, %f35;
	st.global.f32 	[%rd5], %f38;
	add.s64 	%rd59, %rd102, 2;
	and.b64  	%rd60, %rd59, 4294967295;
	add.s64 	%rd61, %rd60, %rd6;
	shl.b64 	%rd62, %rd61, 2;
	add.s64 	%rd63, %rd2, %rd62;
	ld.global.f32 	%f39, [%rd63];
	mad.lo.s64 	%rd64, %rd60, %rd29, %rd4;
	shl.b64 	%rd65, %rd64, 2;
	add.s64 	%rd66, %rd1, %rd65;
	ld.global.f32 	%f40, [%rd66];
	fma.rn.f32 	%f41, %f39, %f40, %f38;
	st.global.f32 	[%rd5], %f41;
	add.s64 	%rd67, %rd102, 3;
	and.b64  	%rd68, %rd67, 4294967295;
	add.s64 	%rd69, %rd68, %rd6;
	shl.b64 	%rd70, %rd69, 2;
	add.s64 	%rd71, %rd2, %rd70;
	ld.global.f32 	%f42, [%rd71];
	mad.lo.s64 	%rd72, %rd68, %rd29, %rd4;
	shl.b64 	%rd73, %rd72, 2;
	add.s64 	%rd74, %rd1, %rd73;
	ld.global.f32 	%f43, [%rd74];
	fma.rn.f32 	%f53, %f42, %f43, %f41;
	st.global.f32 	[%rd5], %f53;
	add.s64 	%rd75, %rd102, 4;
	and.b64  	%rd102, %rd75, 4294967295;
$L__BB0_7:
	setp.eq.s64 	%p6, %rd20, 0;
	@%p6 bra 	$L__BB0_12;
	setp.eq.s64 	%p7, %rd20, 1;
	@%p7 bra 	$L__BB0_10;
	add.s64 	%rd76, %rd102, %rd6;
	shl.b64 	%rd77, %rd76, 2;
	add.s64 	%rd78, %rd2, %rd77;
	ld.global.f32 	%f44, [%rd78];
	mad.lo.s64 	%rd79, %rd102, %rd29, %rd4;
	shl.b64 	%rd80, %rd79, 2;
	add.s64 	%rd81, %rd1, %rd80;
	ld.global.f32 	%f45, [%rd81];
	fma.rn.f32 	%f46, %f44, %f45, %f53;
	st.global.f32 	[%rd5], %f46;
	add.s64 	%rd82, %rd102, 1;
	and.b64  	%rd83, %rd82, 4294967295;
	add.s64 	%rd84, %rd83, %rd6;
	shl.b64 	%rd85, %rd84, 2;
	add.s64 	%rd86, %rd2, %rd85;
	ld.global.f32 	%f47, [%rd86];
	mad.lo.s64 	%rd87, %rd83, %rd29, %rd4;
	shl.b64 	%rd88, %rd87, 2;
	add.s64 	%rd89, %rd1, %rd88;
	ld.global.f32 	%f48, [%rd89];
	fma.rn.f32 	%f53, %f47, %f48, %f46;
	st.global.f32 	[%rd5], %f53;
	add.s64 	%rd90, %rd102, 2;
	and.b64  	%rd102, %rd90, 4294967295;
$L__BB0_10:
	and.b64  	%rd91, %rd29, 1;
	setp.eq.b64 	%p8, %rd91, 1;
	not.pred 	%p9, %p8;
	@%p9 bra 	$L__BB0_12;
	add.s64 	%rd92, %rd102, %rd6;
	shl.b64 	%rd93, %rd92, 2;
	add.s64 	%rd94, %rd2, %rd93;
	ld.global.f32 	%f49, [%rd94];
	mad.lo.s64 	%rd95, %rd102, %rd29, %rd4;
	shl.b64 	%rd96, %rd95, 2;
	add.s64 	%rd97, %rd1, %rd96;
	ld.global.f32 	%f50, [%rd97];
	fma.rn.f32 	%f51, %f49, %f50, %f53;
	st.global.f32 	[%rd5], %f51;
$L__BB0_12:
	ret;

}
	// .globl	_Z9mm_kernelIdEvPKT_S2_PS0_m
.visible .entry _Z9mm_kernelIdEvPKT_S2_PS0_m(
	.param .u64 .ptr .align 1 _Z9mm_kernelIdEvPKT_S2_PS0_m_param_0,
	.param .u64 .ptr .align 1 _Z9mm_kernelIdEvPKT_S2_PS0_m_param_1,
	.param .u64 .ptr .align 1 _Z9mm_kernelIdEvPKT_S2_PS0_m_param_2,
	.param .u64 _Z9mm_kernelIdEvPKT_S2_PS0_m_param_3
)
{
	.reg .pred 	%p<10>;
	.reg .b32 	%r<6>;
	.reg .b64 	%rd<104>;
	.reg .b64 	%fd<56>;

	ld.param.u64 	%rd25, [_Z9mm_kernelIdEvPKT_S2_PS0_m_param_0];
	ld.param.u64 	%rd26, [_Z9mm_kernelIdEvPKT_S2_PS0_m_param_1];
	ld.param.u64 	%rd23, [_Z9mm_kernelIdEvPKT_S2_PS0_m_param_2];
	ld.param.u64 	%rd27, [_Z9mm_kernelIdEvPKT_S2_PS0_m_param_3];
	cvta.to.global.u64 	%rd1, %rd26;
	cvta.to.global.u64 	%rd2, %rd25;
	mov.u32 	%r2, %ctaid.x;
	mov.u32 	%r3, %tid.x;
	cvt.u32.u64 	%r5, %rd27;
	mad.lo.s32 	%r1, %r2, %r5, %r3;
	cvt.u64.u32 	%rd3, %r2;
	cvt.u64.u32 	%rd4, %r3;
	max.u64 	%rd28, %rd3, %rd4;
	setp.ge.u64 	%p1, %rd28, %rd27;
	@%p1 bra 	$L__BB1_12;
	cvta.to.global.u64 	%rd30, %rd23;
	mul.wide.u32 	%rd31, %r1, 8;
	add.s64 	%rd5, %rd30, %rd31;
	mov.b64 	%rd102, 0;
	st.global.u64 	[%rd5], %rd102;
	mul.lo.s64 	%rd6, %rd27, %rd3;
	add.s64 	%rd32, %rd27, -1;
	and.b64  	%rd7, %rd27, 7;
	setp.lt.u64 	%p2, %rd32, 7;
	mov.f64 	%fd53, 0d0000000000000000;
	@%p2 bra 	$L__BB1_4;
	and.b64  	%rd102, %rd27, -8;
	shl.b64 	%rd33, %rd4, 3;
	add.s64 	%rd99, %rd1, %rd33;
	shl.b64 	%rd34, %rd6, 3;
	add.s64 	%rd35, %rd34, %rd2;
	add.s64 	%rd98, %rd35, 32;
	mov.f64 	%fd53, 0d0000000000000000;
	mov.u64 	%rd100, %rd102;
$L__BB1_3:
	.pragma "nounroll";
	ld.global.f64 	%fd10, [%rd98+-32];
	ld.global.f64 	%fd11, [%rd99];
	fma.rn.f64 	%fd12, %fd10, %fd11, %fd53;
	st.global.f64 	[%rd5], %fd12;
	ld.global.f64 	%fd13, [%rd98+-24];
	shl.b64 	%rd36, %rd27, 3;
	add.s64 	%rd37, %rd99, %rd36;
	ld.global.f64 	%fd14, [%rd37];
	fma.rn.f64 	%fd15, %fd13, %fd14, %fd12;
	st.global.f64 	[%rd5], %fd15;
	ld.global.f64 	%fd16, [%rd98+-16];
	add.s64 	%rd38, %rd37, %rd36;
	ld.global.f64 	%fd17, [%rd38];
	fma.rn.f64 	%fd18, %fd16, %fd17, %fd15;
	st.global.f64 	[%rd5], %fd18;
	ld.global.f64 	%fd19, [%rd98+-8];
	add.s64 	%rd39, %rd38, %rd36;
	ld.global.f64 	%fd20, [%rd39];
	fma.rn.f64 	%fd21, %fd19, %fd20, %fd18;
	st.global.f64 	[%rd5], %fd21;
	ld.global.f64 	%fd22, [%rd98];
	add.s64 	%rd40, %rd39, %rd36;
	ld.global.f64 	%fd23, [%rd40];
	fma.rn.f64 	%fd24, %fd22, %fd23, %fd21;
	st.global.f64 	[%rd5], %fd24;
	ld.global.f64 	%fd25, [%rd98+8];
	add.s64 	%rd41, %rd40, %rd36;
	ld.global.f64 	%fd26, [%rd41];
	fma.rn.f64 	%fd27, %fd25, %fd26, %fd24;
	st.global.f64 	[%rd5], %fd27;
	ld.global.f64 	%fd28, [%rd98+16];
	add.s64 	%rd42, %rd41, %rd36;
	ld.global.f64 	%fd29, [%rd42];
	fma.rn.f64 	%fd30, %fd28, %fd29, %fd27;
	st.global.f64 	[%rd5], %fd30;
	ld.global.f64 	%fd31, [%rd98+24];
	add.s64 	%rd43, %rd42, %rd36;
	ld.global.f64 	%fd32, [%rd43];
	fma.rn.f64 	%fd53, %fd31, %fd32, %fd30;
	st.global.f64 	[%rd5], %fd53;
	add.s64 	%rd100, %rd100, -8;
	shl.b64 	%rd44, %rd27, 6;
	add.s64 	%rd99, %rd99, %rd44;
	add.s64 	%rd98, %rd98, 64;
	setp.ne.s64 	%p3, %rd100, 0;
	@%p3 bra 	$L__BB1_3;
$L__BB1_4:
	setp.eq.s64 	%p4, %rd7, 0;
	@%p4 bra 	$L__BB1_12;
	and.b64  	%rd18, %rd27, 3;
	setp.lt.u64 	%p5, %rd7, 4;
	@%p5 bra 	$L__BB1_7;
	add.s64 	%rd45, %rd102, %rd6;
	shl.b64 	%rd46, %rd45, 3;
	add.s64 	%rd47, %rd2, %rd46;
	ld.global.f64 	%fd33, [%rd47];
	mad.lo.s64 	%rd48, %rd102, %rd27, %rd4;
	shl.b64 	%rd49, %rd48, 3;
	add.s64 	%rd50, %rd1, %rd49;
	ld.global.f64 	%fd34, [%rd50];
	fma.rn.f64 	%fd35, %fd33, %fd34, %fd53;
	st.global.f64 	[%rd5], %fd35;
	add.s64 	%rd51, %rd102, 1;
	and.b64  	%rd52, %rd51, 4294967295;
	add.s64 	%rd53, %rd52, %rd6;
	shl.b64 	%rd54, %rd53, 3;
	add.s64 	%rd55, %rd2, %rd54;
	ld.global.f64 	%fd36, [%rd55];
	mad.lo.s64 	%rd56, %rd52, %rd27, %rd4;
	shl.b64 	%rd57, %rd56, 3;
	add.s64 	%rd58, %rd1, %rd57;
	ld.global.f64 	%fd37, [%rd58];
	fma.rn.f64 	%fd38, %fd36, %fd37, %fd35;
	st.global.f64 	[%rd5], %fd38;
	add.s64 	%rd59, %rd102, 2;
	and.b64  	%rd60, %rd59, 4294967295;
	add.s64 	%rd61, %rd60, %rd6;
	shl.b64 	%rd62, %rd61, 3;
	add.s64 	%rd63, %rd2, %rd62;
	ld.global.f64 	%fd39, [%rd63];
	mad.lo.s64 	%rd64, %rd60, %rd27, %rd4;
	shl.b64 	%rd65, %rd64, 3;
	add.s64 	%rd66, %rd1, %rd65;
	ld.global.f64 	%fd40, [%rd66];
	fma.rn.f64 	%fd41, %fd39, %fd40, %fd38;
	st.global.f64 	[%rd5], %fd41;
	add.s64 	%rd67, %rd102, 3;
	and.b64  	%rd68, %rd67, 4294967295;
	add.s64 	%rd69, %rd68, %rd6;
	shl.b64 	%rd70, %rd69, 3;
	add.s64 	%rd71, %rd2, %rd70;
	ld.global.f64 	%fd42, [%rd71];
	mad.lo.s64 	%rd72, %rd68, %rd27, %rd4;
	shl.b64 	%rd73, %rd72, 3;
	add.s64 	%rd74, %rd1, %rd73;
	ld.global.f64 	%fd43, [%rd74];
	fma.rn.f64 	%fd53, %fd42, %fd43, %fd41;
	st.global.f64 	[%rd5], %fd53;
	add.s64 	%rd75, %rd102, 4;
	and.b64  	%rd102, %rd75, 4294967295;
$L__BB1_7:
	setp.eq.s64 	%p6, %rd18, 0;
	@%p6 bra 	$L__BB1_12;
	setp.eq.s64 	%p7, %rd18, 1;
	@%p7 bra 	$L__BB1_10;
	add.s64 	%rd76, %rd102, %rd6;
	shl.b64 	%rd77, %rd76, 3;
	add.s64 	%rd78, %rd2, %rd77;
	ld.global.f64 	%fd44, [%rd78];
	mad.lo.s64 	%rd79, %rd102, %rd27, %rd4;
	shl.b64 	%rd80, %rd79, 3;
	add.s64 	%rd81, %rd1, %rd80;
	ld.global.f64 	%fd45, [%rd81];
	fma.rn.f64 	%fd46, %fd44, %fd45, %fd53;
	st.global.f64 	[%rd5], %fd46;
	add.s64 	%rd82, %rd102, 1;
	and.b64  	%rd83, %rd82, 4294967295;
	add.s64 	%rd84, %rd83, %rd6;
	shl.b64 	%rd85, %rd84, 3;
	add.s64 	%rd86, %rd2, %rd85;
	ld.global.f64 	%fd47, [%rd86];
	mad.lo.s64 	%rd87, %rd83, %rd27, %rd4;
	shl.b64 	%rd88, %rd87, 3;
	add.s64 	%rd89, %rd1, %rd88;
	ld.global.f64 	%fd48, [%rd89];
	fma.rn.f64 	%fd53, %fd47, %fd48, %fd46;
	st.global.f64 	[%rd5], %fd53;
	add.s64 	%rd90, %rd102, 2;
	and.b64  	%rd102, %rd90, 4294967295;
$L__BB1_10:
	and.b64  	%rd91, %rd27, 1;
	setp.eq.b64 	%p8, %rd91, 1;
	not.pred 	%p9, %p8;
	@%p9 bra 	$L__BB1_12;
	add.s64 	%rd92, %rd102, %rd6;
	shl.b64 	%rd93, %rd92, 3;
	add.s64 	%rd94, %rd2, %rd93;
	ld.global.f64 	%fd49, [%rd94];
	mad.lo.s64 	%rd95, %rd102, %rd27, %rd4;
	shl.b64 	%rd96, %rd95, 3;
	add.s64 	%rd97, %rd1, %rd96;
	ld.global.f64 	%fd50, [%rd97];
	fma.rn.f64 	%fd51, %fd49, %fd50, %fd53;
	st.global.f64 	[%rd5], %fd51;
$L__BB1_12:
	ret;

}


// ===== COMPILED SASS (sm_100) =====

	.target	sm_100

	.elftype	@"ET_EXEC"


//--------------------- .note.nv.tkinfo           --------------------------
	.section	.note.nv.tkinfo,"",@"SHT_NOTE"
	.sectionflags	@"SHF_NOTE_NV_TKINFO"
	.tkinfo
        /*0018*/ 	.word	0x00000002
        /*0030*/ 	.string	""
        /*0030*/ 	.string	"ptxas"
        /*0030*/ 	.string	"Cuda compilation tools, release 13.0, V13.0.88"
        /*0030*/ 	.string	"Build cuda_13.0.r13.0/compiler.36424714_0"
        /*0030*/ 	.string	"-arch sm_100 -m 64 "



//--------------------- .note.nv.cuinfo           --------------------------
	.section	.note.nv.cuinfo,"",@"SHT_NOTE"
	.sectionflags	@"SHF_NOTE_NV_CUINFO"
        /*0018*/ 	.short	0x0002
        /*001a*/ 	.short	0x0064
        /*001c*/ 	.short	0x0082
	.zero		2


//--------------------- .nv.info                  --------------------------
	.section	.nv.info,"",@"SHT_CUDA_INFO"
	.align	4


	//----- nvinfo : EIATTR_REGCOUNT
	.align		4
        /*0000*/ 	.byte	0x04, 0x2f
        /*0002*/ 	.short	(.L_1 - .L_0)
	.align		4
.L_0:
        /*0004*/ 	.word	index@(_Z9mm_kernelIfEvPKT_S2_PS0_m)
        /*0008*/ 	.word	0x00000020


	//----- nvinfo : EIATTR_FRAME_SIZE
	.align		4
.L_1:
        /*000c*/ 	.byte	0x04, 0x11
        /*000e*/ 	.short	(.L_3 - .L_2)
	.align		4
.L_2:
        /*0010*/ 	.word	index@(_Z9mm_kernelIfEvPKT_S2_PS0_m)
        /*0014*/ 	.word	0x00000000


	//----- nvinfo : EIATTR_REGCOUNT
	.align		4
.L_3:
        /*0018*/ 	.byte	0x04, 0x2f
        /*001a*/ 	.short	(.L_5 - .L_4)
	.align		4
.L_4:
        /*001c*/ 	.word	index@(_Z9mm_kernelIdEvPKT_S2_PS0_m)
        /*0020*/ 	.word	0x00000020


	//----- nvinfo : EIATTR_FRAME_SIZE
	.align		4
.L_5:
        /*0024*/ 	.byte	0x04, 0x11
        /*0026*/ 	.short	(.L_7 - .L_6)
	.align		4
.L_6:
        /*0028*/ 	.word	index@(_Z9mm_kernelIdEvPKT_S2_PS0_m)
        /*002c*/ 	.word	0x00000000


	//----- nvinfo : EIATTR_MIN_STACK_SIZE
	.align		4
.L_7:
        /*0030*/ 	.byte	0x04, 0x12
        /*0032*/ 	.short	(.L_9 - .L_8)
	.align		4
.L_8:
        /*0034*/ 	.word	index@(_Z9mm_kernelIdEvPKT_S2_PS0_m)
        /*0038*/ 	.word	0x00000000


	//----- nvinfo : EIATTR_MIN_STACK_SIZE
	.align		4
.L_9:
        /*003c*/ 	.byte	0x04, 0x12
        /*003e*/ 	.short	(.L_11 - .L_10)
	.align		4
.L_10:
        /*0040*/ 	.word	index@(_Z9mm_kernelIfEvPKT_S2_PS0_m)
        /*0044*/ 	.word	0x00000000
.L_11:


//--------------------- .nv.compat                --------------------------
	.section	.nv.compat,"",@"SHT_CUDA_COMPAT_INFO"
	.align	4
        /*0000*/ 	.byte	0x02, 0x09, 0x00, 0x00, 0x02, 0x02, 0x01, 0x00, 0x02, 0x05, 0x05, 0x00, 0x03, 0x07, 0x01, 0x01
        /*0010*/ 	.byte	0x02, 0x03, 0x00, 0x00, 0x02, 0x06, 0x01, 0x00, 0x04, 0x0b, 0x08, 0x00, 0x01, 0x00, 0x00, 0x00
        /*0020*/ 	.byte	0x00, 0x00, 0x00, 0x00


//--------------------- .nv.info._Z9mm_kernelIdEvPKT_S2_PS0_m --------------------------
	.section	.nv.info._Z9mm_kernelIdEvPKT_S2_PS0_m,"",@"SHT_CUDA_INFO"
	.sectionflags	@""
	.align	4


	//----- nvinfo : EIATTR_CUDA_API_VERSION
	.align		4
        /*0000*/ 	.byte	0x04, 0x37
        /*0002*/ 	.short	(.L_13 - .L_12)
.L_12:
        /*0004*/ 	.word	0x00000082


	//----- nvinfo : EIATTR_KPARAM_INFO
	.align		4
.L_13:
        /*0008*/ 	.byte	0x04, 0x17
        /*000a*/ 	.short	(.L_15 - .L_14)
.L_14:
        /*000c*/ 	.word	0x00000000
        /*0010*/ 	.short	0x0003
        /*0012*/ 	.short	0x0018
        /*0014*/ 	.byte	0x00, 0xf0, 0x21, 0x00


	//----- nvinfo : EIATTR_KPARAM_INFO
	.align		4
.L_15:
        /*0018*/ 	.byte	0x04, 0x17
        /*001a*/ 	.short	(.L_17 - .L_16)
.L_16:
        /*001c*/ 	.word	0x00000000
        /*0020*/ 	.short	0x0002
        /*0022*/ 	.short	0x0010
        /*0024*/ 	.byte	0x00, 0xf5, 0x21, 0x00


	//----- nvinfo : EIATTR_KPARAM_INFO
	.align		4
.L_17:
        /*0028*/ 	.byte	0x04, 0x17
        /*002a*/ 	.short	(.L_19 - .L_18)
.L_18:
        /*002c*/ 	.word	0x00000000
        /*0030*/ 	.short	0x0001
        /*0032*/ 	.short	0x0008
        /*0034*/ 	.byte	0x00, 0xf5, 0x21, 0x00


	//----- nvinfo : EIATTR_KPARAM_INFO
	.align		4
.L_19:
        /*0038*/ 	.byte	0x04, 0x17
        /*003a*/ 	.short	(.L_21 - .L_20)
.L_20:
        /*003c*/ 	.word	0x00000000
        /*0040*/ 	.short	0x0000
        /*0042*/ 	.short	0x0000
        /*0044*/ 	.byte	0x00, 0xf5, 0x21, 0x00


	//----- nvinfo : EIATTR_SPARSE_MMA_MASK
	.align		4
.L_21:
        /*0048*/ 	.byte	0x03, 0x50
        /*004a*/ 	.short	0x0000


	//----- nvinfo : EIATTR_MAXREG_COUNT
	.align		4
        /*004c*/ 	.byte	0x03, 0x1b
        /*004e*/ 	.short	0x00ff


	//----- nvinfo : EIATTR_MERCURY_ISA_VERSION
	.align		4
        /*0050*/ 	.byte	0x03, 0x5f
        /*0052*/ 	.short	0x0101


	//----- nvinfo : EIATTR_VRC_CTA_INIT_COUNT
	.align		4
        /*0054*/ 	.byte	0x02, 0x4a
	.zero		1
	.zero		1


	//----- nvinfo : EIATTR_EXIT_INSTR_OFFSETS
	.align		4
        /*0058*/ 	.byte	0x04, 0x1c
        /*005a*/ 	.short	(.L_23 - .L_22)


	//   ....[0]....
.L_22:
        /*005c*/ 	.word	0x00000090


	//   ....[1]....
        /*0060*/ 	.word	0x00000650


	//   ....[2]....
        /*0064*/ 	.word	0x00000a60


	//   ....[3]....
        /*0068*/ 	.word	0x00000ce0


	//   ....[4]....
        /*006c*/ 	.word	0x00000e10


	//----- nvinfo : EIATTR_CBANK_PARAM_SIZE
	.align		4
.L_23:
        /*0070*/ 	.byte	0x03, 0x19
        /*0072*/ 	.short	0x0020


	//----- nvinfo : EIATTR_PARAM_CBANK
	.align		4
        /*0074*/ 	.byte	0x04, 0x0a
        /*0076*/ 	.short	(.L_25 - .L_24)
	.align		4
.L_24:
        /*0078*/ 	.word	index@(.nv.constant0._Z9mm_kernelIdEvPKT_S2_PS0_m)
        /*007c*/ 	.short	0x0380
        /*007e*/ 	.short	0x0020


	//----- nvinfo : EIATTR_SW_WAR
	.align		4
.L_25:
        /*0080*/ 	.byte	0x04, 0x36
        /*0082*/ 	.short	(.L_27 - .L_26)
.L_26:
        /*0084*/ 	.word	0x00000008
.L_27:


//--------------------- .nv.info._Z9mm_kernelIfEvPKT_S2_PS0_m --------------------------
	.section	.nv.info._Z9mm_kernelIfEvPKT_S2_PS0_m,"",@"SHT_CUDA_INFO"
	.sectionflags	@""
	.align	4


	//----- nvinfo : EIATTR_CUDA_API_VERSION
	.align		4
        /*0000*/ 	.byte	0x04, 0x37
        /*0002*/ 	.short	(.L_29 - .L_28)
.L_28:
        /*0004*/ 	.word	0x00000082


	//----- nvinfo : EIATTR_KPARAM_INFO
	.align		4
.L_29:
        /*0008*/ 	.byte	0x04, 0x17
        /*000a*/ 	.short	(.L_31 - .L_30)
.L_30:
        /*000c*/ 	.word	0x00000000
        /*0010*/ 	.short	0x0003
        /*0012*/ 	.short	0x0018
        /*0014*/ 	.byte	0x00, 0xf0, 0x21, 0x00


	//----- nvinfo : EIATTR_KPARAM_INFO
	.align		4
.L_31:
        /*0018*/ 	.byte	0x04, 0x17
        /*001a*/ 	.short	(.L_33 - .L_32)
.L_32:
        /*001c*/ 	.word	0x00000000
        /*0020*/ 	.short	0x0002
        /*0022*/ 	.short	0x0010
        /*0024*/ 	.byte	0x00, 0xf5, 0x21, 0x00


	//----- nvinfo : EIATTR_KPARAM_INFO
	.align		4
.L_33:
        /*0028*/ 	.byte	0x04, 0x17
        /*002a*/ 	.short	(.L_35 - .L_34)
.L_34:
        /*002c*/ 	.word	0x00000000
        /*0030*/ 	.short	0x0001
        /*0032*/ 	.short	0x0008
        /*0034*/ 	.byte	0x00, 0xf5, 0x21, 0x00


	//----- nvinfo : EIATTR_KPARAM_INFO
	.align		4
.L_35:
        /*0038*/ 	.byte	0x04, 0x17
        /*003a*/ 	.short	(.L_37 - .L_36)
.L_36:
        /*003c*/ 	.word	0x00000000
        /*0040*/ 	.short	0x0000
        /*0042*/ 	.short	0x0000
        /*0044*/ 	.byte	0x00, 0xf5, 0x21, 0x00


	//----- nvinfo : EIATTR_SPARSE_MMA_MASK
	.align		4
.L_37:
        /*0048*/ 	.byte	0x03, 0x50
        /*004a*/ 	.short	0x0000


	//----- nvinfo : EIATTR_MAXREG_COUNT
	.align		4
        /*004c*/ 	.byte	0x03, 0x1b
        /*004e*/ 	.short	0x00ff


	//----- nvinfo : EIATTR_MERCURY_ISA_VERSION
	.align		4
        /*0050*/ 	.byte	0x03, 0x5f
        /*0052*/ 	.short	0x0101


	//----- nvinfo : EIATTR_VRC_CTA_INIT_COUNT
	.align		4
        /*0054*/ 	.byte	0x02, 0x4a
	.zero		1
	.zero		1


	//----- nvinfo : EIATTR_EXIT_INSTR_OFFSETS
	.align		4
        /*0058*/ 	.byte	0x04, 0x1c
        /*005a*/ 	.short	(.L_39 - .L_38)


	//   ....[0]....
.L_38:
        /*005c*/ 	.word	0x00000090


	//   ....[1]....
        /*0060*/ 	.word	0x00000650


	//   ....[2]....
        /*0064*/ 	.word	0x00000a60


	//   ....[3]....
        /*0068*/ 	.word	0x00000ce0


	//   ....[4]....
        /*006c*/ 	.word	0x00000e00


	//----- nvinfo : EIATTR_CBANK_PARAM_SIZE
	.align		4
.L_39:
        /*0070*/ 	.byte	0x03, 0x19
        /*0072*/ 	.short	0x0020


	//----- nvinfo : EIATTR_PARAM_CBANK
	.align		4
        /*0074*/ 	.byte	0x04, 0x0a
        /*0076*/ 	.short	(.L_41 - .L_40)
	.align		4
.L_40:
        /*0078*/ 	.word	index@(.nv.constant0._Z9mm_kernelIfEvPKT_S2_PS0_m)
        /*007c*/ 	.short	0x0380
        /*007e*/ 	.short	0x0020


	//----- nvinfo : EIATTR_SW_WAR
	.align		4
.L_41:
        /*0080*/ 	.byte	0x04, 0x36
        /*0082*/ 	.short	(.L_43 - .L_42)
.L_42:
        /*0084*/ 	.word	0x00000008
.L_43:


//--------------------- .nv.callgraph             --------------------------
	.section	.nv.callgraph,"",@"SHT_CUDA_CALLGRAPH"
	.align	4
	.sectionentsize	8
	.align		4
        /*0000*/ 	.word	0x00000000
	.align		4
        /*0004*/ 	.word	0xffffffff
	.align		4
        /*0008*/ 	.word	0x00000000
	.align		4
        /*000c*/ 	.word	0xfffffffe
	.align		4
        /*0010*/ 	.word	0x00000000
	.align		4
        /*0014*/ 	.word	0xfffffffd
	.align		4
        /*0018*/ 	.word	0x00000000
	.align		4
        /*001c*/ 	.word	0xfffffffc


//--------------------- .text._Z9mm_kernelIdEvPKT_S2_PS0_m --------------------------
	.section	.text._Z9mm_kernelIdEvPKT_S2_PS0_m,"ax",@progbits
	.align	128
        .global         _Z9mm_kernelIdEvPKT_S2_PS0_m
        .type           _Z9mm_kernelIdEvPKT_S2_PS0_m,@function
        .size           _Z9mm_kernelIdEvPKT_S2_PS0_m,(.L_x_10 - _Z9mm_kernelIdEvPKT_S2_PS0_m)
        .other          _Z9mm_kernelIdEvPKT_S2_PS0_m,@"STO_CUDA_ENTRY STV_DEFAULT"
_Z9mm_kernelIdEvPKT_S2_PS0_m:
.text._Z9mm_kernelIdEvPKT_S2_PS0_m:
[----:B------:R-:W-:Y:S01]  /*0000*/  LDC R1, c[0x0][0x37c] ;  /* 0x0000df00ff017b82 */ /* 0x000fe20000000800 */
[----:B------:R-:W0:Y:S07]  /*0010*/  S2R R5, SR_CTAID.X ;  /* 0x0000000000057919 */ /* 0x000e2e0000002500 */
[----:B------:R-:W1:Y:S01]  /*0020*/  LDC.64 R10, c[0x0][0x398] ;  /* 0x0000e600ff0a7b82 */ /* 0x000e620000000a00 */
[----:B------:R-:W0:Y:S02]  /*0030*/  S2R R12, SR_TID.X ;  /* 0x00000000000c7919 */ /* 0x000e240000002100 */
[----:B0-----:R-:W-:-:S04]  /*0040*/  ISETP.GT.U32.AND P0, PT, R5, R12, PT ;  /* 0x0000000c0500720c */ /* 0x001fc80003f04070 */
[----:B------:R-:W-:-:S04]  /*0050*/  ISETP.GT.U32.AND.EX P0, PT, RZ, RZ, PT, P0 ;  /* 0x000000ffff00720c */ /* 0x000fc80003f04100 */
[----:B------:R-:W-:-:S04]  /*0060*/  SEL R3, R5, R12, P0 ;  /* 0x0000000c05037207 */ /* 0x000fc80000000000 */
[----:B-1----:R-:W-:-:S04]  /*0070*/  ISETP.GE.U32.AND P0, PT, R3, R10, PT ;  /* 0x0000000a0300720c */ /* 0x002fc80003f06070 */
[----:B------:R-:W-:-:S13]  /*0080*/  ISETP.GE.U32.AND.EX P0, PT, RZ, R11, PT, P0 ;  /* 0x0000000bff00720c */ /* 0x000fda0003f06100 */
[----:B------:R-:W-:Y:S05]  /*0090*/  @P0 EXIT ;  /* 0x000000000000094d */ /* 0x000fea0003800000 */
[----:B------:R-:W0:Y:S01]  /*00a0*/  LDC.64 R8, c[0x0][0x390] ;  /* 0x0000e400ff087b82 */ /* 0x000e220000000a00 */
[C---:B------:R-:W-:Y:S01]  /*00b0*/  IADD3 R2, P0, PT, R10.reuse, -0x1, RZ ;  /* 0xffffffff0a027810 */ /* 0x040fe20007f1e0ff */
[----:B------:R-:W1:Y:S01]  /*00c0*/  LDCU.64 UR6, c[0x0][0x358] ;  /* 0x00006b00ff0677ac */ /* 0x000e620008000a00 */
[CC--:B------:R-:W-:Y:S01]  /*00d0*/  IMAD R3, R5.reuse, R10.reuse, R12 ;  /* 0x0000000a05037224 */ /* 0x0c0fe200078e020c */
[----:B------:R-:W-:Y:S01]  /*00e0*/  LOP3.LUT R0, R10, 0x7, RZ, 0xc0, !PT ;  /* 0x000000070a007812 */ /* 0x000fe200078ec0ff */
[----:B------:R-:W-:Y:S01]  /*00f0*/  IMAD.WIDE.U32 R6, R5, R10, RZ ;  /* 0x0000000a05067225 */ /* 0x000fe200078e00ff */
[----:B------:R-:W-:Y:S01]  /*0100*/  ISETP.GE.U32.AND P1, PT, R2, 0x7, PT ;  /* 0x000000070200780c */ /* 0x000fe20003f26070 */
[----:B------:R-:W-:Y:S01]  /*0110*/  UMOV UR4, URZ ;  /* 0x000000ff00047c82 */ /* 0x000fe20008000000 */
[----:B------:R-:W-:Y:S02]  /*0120*/  IADD3.X R2, PT, PT, R11, -0x1, RZ, P0, !PT ;  /* 0xffffffff0b027810 */ /* 0x000fe400007fe4ff */
[----:B------:R-:W-:-:S02]  /*0130*/  CS2R R18, SRZ ;  /* 0x0000000000127805 */ /* 0x000fc4000001ff00 */
[----:B------:R-:W-:Y:S01]  /*0140*/  ISETP.NE.U32.AND P0, PT, R0, RZ, PT ;  /* 0x000000ff0000720c */ /* 0x000fe20003f05070 */
[----:B------:R-:W-:Y:S01]  /*0150*/  IMAD R4, R5, R11, R7 ;  /* 0x0000000b05047224 */ /* 0x000fe200078e0207 */
[----:B------:R-:W-:Y:S01]  /*0160*/  ISETP.GE.U32.AND.EX P1, PT, R2, RZ, PT, P1 ;  /* 0x000000ff0200720c */ /* 0x000fe20003f26110 */
[----:B------:R-:W-:Y:S01]  /*0170*/  IMAD.MOV.U32 R2, RZ, RZ, RZ ;  /* 0x000000ffff027224 */ /* 0x000fe200078e00ff */
[----:B------:R-:W-:Y:S01]  /*0180*/  ISETP.NE.AND.EX P0, PT, RZ, RZ, PT, P0 ;  /* 0x000000ffff00720c */ /* 0x000fe20003f05300 */
[----:B0-----:R-:W-:-:S05]  /*0190*/  IMAD.WIDE.U32 R8, R3, 0x8, R8 ;  /* 0x0000000803087825 */ /* 0x001fca00078e0008 */
[----:B-1----:R0:W-:Y:S05]  /*01a0*/  STG.E.64 desc[UR6][R8.64], RZ ;  /* 0x000000ff08007986 */ /* 0x0021ea000c101b06 */
[----:B------:R-:W-:Y:S05]  /*01b0*/  @!P1 BRA `(.L_x_0) ;  /* 0x0000000400249947 */ /* 0x000fea0003800000 */
[----:B------:R-:W1:Y:S01]  /*01c0*/  LDC.64 R2, c[0x0][0x388] ;  /* 0x0000e200ff027b82 */ /* 0x000e620000000a00 */
[----:B------:R-:W2:Y:S01]  /*01d0*/  LDCU UR4, c[0x0][0x39c] ;  /* 0x00007380ff0477ac */ /* 0x000ea20008000800 */
[C-C-:B------:R-:W-:Y:S01]  /*01e0*/  SHF.L.U64.HI R25, R10.reuse, 0x3, R11.reuse ;  /* 0x000000030a197819 */ /* 0x140fe2000001020b */
[C---:B------:R-:W-:Y:S01]  /*01f0*/  IMAD.SHL.U32 R26, R10.reuse, 0x8, RZ ;  /* 0x000000080a1a7824 */ /* 0x040fe200078e00ff */
[----:B------:R-:W-:Y:S02]  /*0200*/  SHF.L.U64.HI R27, R10, 0x6, R11 ;  /* 0x000000060a1b7819 */ /* 0x000fe4000001020b */
[----:B------:R-:W-:Y:S02]  /*0210*/  CS2R R18, SRZ ;  /* 0x0000000000127805 */ /* 0x000fe4000001ff00 */
[----:B------:R-:W3:Y:S01]  /*0220*/  LDC.64 R14, c[0x0][0x380] ;  /* 0x0000e000ff0e7b82 */ /* 0x000ee20000000a00 */
[----:B--2---:R-:W-:Y:S01]  /*0230*/  IMAD.U32 R28, RZ, RZ, UR4 ;  /* 0x00000004ff1c7e24 */ /* 0x004fe2000f8e00ff */
[----:B-1----:R-:W-:-:S02]  /*0240*/  LEA R5, P1, R12, R2, 0x3 ;  /* 0x000000020c057211 */ /* 0x002fc400078218ff */
[----:B------:R-:W-:Y:S02]  /*0250*/  LOP3.LUT R2, R10, 0xfffffff8, RZ, 0xc0, !PT ;  /* 0xfffffff80a027812 */ /* 0x000fe400078ec0ff */
[----:B------:R-:W-:-:S03]  /*0260*/  LEA.HI.X R24, R12, R3, RZ, 0x3, P1 ;  /* 0x000000030c187211 */ /* 0x000fc600008f1cff */
[----:B------:R-:W-:Y:S01]  /*0270*/  IMAD.MOV.U32 R3, RZ, RZ, R2 ;  /* 0x000000ffff037224 */ /* 0x000fe200078e0002 */
[----:B---3--:R-:W-:-:S04]  /*0280*/  LEA R14, P2, R6, R14, 0x3 ;  /* 0x0000000e060e7211 */ /* 0x008fc800078418ff */
[----:B------:R-:W-:Y:S02]  /*0290*/  LEA.HI.X R15, R6, R15, R4, 0x3, P2 ;  /* 0x0000000f060f7211 */ /* 0x000fe400010f1c04 */
[----:B------:R-:W-:-:S05]  /*02a0*/  IADD3 R14, P1, PT, R14, 0x20, RZ ;  /* 0x000000200e0e7810 */ /* 0x000fca0007f3e0ff */
[----:B------:R-:W-:-:S08]  /*02b0*/  IMAD.X R15, RZ, RZ, R15, P1 ;  /* 0x000000ffff0f7224 */ /* 0x000fd000008e060f */
.L_x_1:
[----:B------:R-:W-:Y:S01]  /*02c0*/  IMAD.MOV.U32 R22, RZ, RZ, R5 ;  /* 0x000000ffff167224 */ /* 0x000fe200078e0005 */
[----:B--2---:R-:W2:Y:S01]  /*02d0*/  LDG.E.64 R16, desc[UR6][R14.64+-0x20] ;  /* 0xffffe0060e107981 */ /* 0x004ea2000c1e1b00 */
[----:B------:R-:W-:-:S06]  /*02e0*/  IMAD.MOV.U32 R23, RZ, RZ, R24 ;  /* 0x000000ffff177224 */ /* 0x000fcc00078e0018 */
[----:B------:R-:W2:Y:S02]  /*02f0*/  LDG.E.64 R22, desc[UR6][R22.64] ;  /* 0x0000000616167981 */ /* 0x000ea4000c1e1b00 */
[----:B--2---:R-:W-:Y:S01]  /*0300*/  DFMA R22, R16, R22, R18 ;  /* 0x000000161016722b */ /* 0x004fe20000000012 */
[----:B------:R-:W-:-:S05]  /*0310*/  IADD3 R16, P1, PT, R5, R26, RZ ;  /* 0x0000001a05107210 */ /* 0x000fca0007f3e0ff */
[----:B------:R-:W-:Y:S01]  /*0320*/  IMAD.X R17, R24, 0x1, R25, P1 ;  /* 0x0000000118117824 */ /* 0x000fe200008e0619 */
[----:B------:R1:W-:Y:S04]  /*0330*/  STG.E.64 desc[UR6][R8.64], R22 ;  /* 0x0000001608007986 */ /* 0x0003e8000c101b06 */
[----:B------:R-:W2:Y:S04]  /*0340*/  LDG.E.64 R20, desc[UR6][R16.64] ;  /* 0x0000000610147981 */ /* 0x000ea8000c1e1b00 */
[----:B------:R-:W2:Y:S02]  /*0350*/  LDG.E.64 R18, desc[UR6][R14.64+-0x18] ;  /* 0xffffe8060e127981 */ /* 0x000ea4000c1e1b00 */
[----:B--2---:R-:W-:Y:S01]  /*0360*/  DFMA R20, R18, R20, R22 ;  /* 0x000000141214722b */ /* 0x004fe20000000016 */
[----:B------:R-:W-:-:S05]  /*0370*/  IADD3 R18, P1, PT, R16, R26, RZ ;  /* 0x0000001a10127210 */ /* 0x000fca0007f3e0ff */
[----:B------:R-:W-:Y:S01]  /*0380*/  IMAD.X R19, R17, 0x1, R25, P1 ;  /* 0x0000000111137824 */ /* 0x000fe200008e0619 */
[----:B------:R2:W-:Y:S04]  /*0390*/  STG.E.64 desc[UR6][R8.64], R20 ;  /* 0x0000001408007986 */ /* 0x0005e8000c101b06 */
[----:B-1----:R1:W3:Y:S04]  /*03a0*/  LDG.E.64 R22, desc[UR6][R18.64] ;  /* 0x0000000612167981 */ /* 0x0022e8000c1e1b00 */
[----:B------:R-:W3:Y:S01]  /*03b0*/  LDG.E.64 R16, desc[UR6][R14.64+-0x10] ;  /* 0xfffff0060e107981 */ /* 0x000ee2000c1e1b00 */
[----:B-1----:R-:W-:-:S05]  /*03c0*/  IADD3 R18, P1, PT, R18, R26, RZ ;  /* 0x0000001a12127210 */ /* 0x002fca0007f3e0ff */
[----:B------:R-:W-:Y:S01]  /*03d0*/  IMAD.X R19, R19, 0x1, R25, P1 ;  /* 0x0000000113137824 */ /* 0x000fe200008e0619 */
[----:B---3--:R-:W-:-:S07]  /*03e0*/  DFMA R22, R16, R22, R20 ;  /* 0x000000161016722b */ /* 0x008fce0000000014 */
[----:B------:R1:W-:Y:S04]  /*03f0*/  STG.E.64 desc[UR6][R8.64], R22 ;  /* 0x0000001608007986 */ /* 0x0003e8000c101b06 */
[----:B--2---:R-:W2:Y:S04]  /*0400*/  LDG.E.64 R20, desc[UR6][R18.64] ;  /* 0x0000000612147981 */ /* 0x004ea8000c1e1b00 */
[----:B------:R-:W2:Y:S02]  /*0410*/  LDG.E.64 R16, desc[UR6][R14.64+-0x8] ;  /* 0xfffff8060e107981 */ /* 0x000ea4000c1e1b00 */
[----:B--2---:R-:W-:Y:S01]  /*0420*/  DFMA R20, R16, R20, R22 ;  /* 0x000000141014722b */ /* 0x004fe20000000016 */
[----:B------:R-:W-:-:S05]  /*0430*/  IADD3 R16, P1, PT, R18, R26, RZ ;  /* 0x0000001a12107210 */ /* 0x000fca0007f3e0ff */
[----:B------:R-:W-:Y:S01]  /*0440*/  IMAD.X R17, R19, 0x1, R25, P1 ;  /* 0x0000000113117824 */ /* 0x000fe200008e0619 */
[----:B------:R2:W-:Y:S04]  /*0450*/  STG.E.64 desc[UR6][R8.64], R20 ;  /* 0x0000001408007986 */ /* 0x0005e8000c101b06 */
[----:B-1----:R-:W3:Y:S04]  /*0460*/  LDG.E.64 R22, desc[UR6][R16.64] ;  /* 0x0000000610167981 */ /* 0x002ee8000c1e1b00 */
[----:B------:R-:W3:Y:S02]  /*0470*/  LDG.E.64 R18, desc[UR6][R14.64] ;  /* 0x000000060e127981 */ /* 0x000ee4000c1e1b00 */
[----:B---3--:R-:W-:Y:S01]  /*0480*/  DFMA R22, R18, R22, R20 ;  /* 0x000000161216722b */ /* 0x008fe20000000014 */
[----:B--2---:R-:W-:-:S05]  /*0490*/  IADD3 R20, P1, PT, R16, R26, RZ ;  /* 0x0000001a10147210 */ /* 0x004fca0007f3e0ff */
        /* <DEDUP_REMOVED lines=8> */
[----:B------:R-:W3:Y:S04]  /*0520*/  LDG.E.64 R20, desc[UR6][R18.64] ;  /* 0x0000000612147981 */ /* 0x000ee8000c1e1b00 */
[----:B-1----:R-:W3:Y:S02]  /*0530*/  LDG.E.64 R22, desc[UR6][R14.64+0x10] ;  /* 0x000010060e167981 */ /* 0x002ee4000c1e1b00 */
[----:B---3--:R-:W-:Y:S01]  /*0540*/  DFMA R20, R22, R20, R16 ;  /* 0x000000141614722b */ /* 0x008fe20000000010 */
[----:B------:R-:W-:-:S05]  /*0550*/  IADD3 R22, P1, PT, R18, R26, RZ ;  /* 0x0000001a12167210 */ /* 0x000fca0007f3e0ff */
[----:B------:R-:W-:Y:S01]  /*0560*/  IMAD.X R23, R19, 0x1, R25, P1 ;  /* 0x0000000113177824 */ /* 0x000fe200008e0619 */
[----:B------:R2:W-:Y:S04]  /*0570*/  STG.E.64 desc[UR6][R8.64], R20 ;  /* 0x0000001408007986 */ /* 0x0005e8000c101b06 */
[----:B------:R1:W3:Y:S04]  /*0580*/  LDG.E.64 R18, desc[UR6][R14.64+0x18] ;  /* 0x000018060e127981 */ /* 0x0002e8000c1e1b00 */
[----:B------:R-:W3:Y:S01]  /*0590*/  LDG.E.64 R22, desc[UR6][R22.64] ;  /* 0x0000000616167981 */ /* 0x000ee2000c1e1b00 */
[----:B------:R-:W-:-:S04]  /*05a0*/  IADD3 R3, P1, PT, R3, -0x8, RZ ;  /* 0xfffffff803037810 */ /* 0x000fc80007f3e0ff */
[----:B------:R-:W-:Y:S02]  /*05b0*/  IADD3.X R28, PT, PT, R28, -0x1, RZ, P1, !PT ;  /* 0xffffffff1c1c7810 */ /* 0x000fe40000ffe4ff */
[----:B------:R-:W-:-:S04]  /*05c0*/  ISETP.NE.U32.AND P1, PT, R3, RZ, PT ;  /* 0x000000ff0300720c */ /* 0x000fc80003f25070 */
[----:B------:R-:W-:Y:S02]  /*05d0*/  ISETP.NE.AND.EX P1, PT, R28, RZ, PT, P1 ;  /* 0x000000ff1c00720c */ /* 0x000fe40003f25310 */
[----:B------:R-:W-:Y:S02]  /*05e0*/  LEA R5, P2, R10, R5, 0x6 ;  /* 0x000000050a057211 */ /* 0x000fe400078430ff */
[----:B-1----:R-:W-:-:S03]  /*05f0*/  IADD3 R14, P3, PT, R14, 0x40, RZ ;  /* 0x000000400e0e7810 */ /* 0x002fc60007f7e0ff */
[----:B------:R-:W-:Y:S02]  /*0600*/  IMAD.X R24, R24, 0x1, R27, P2 ;  /* 0x0000000118187824 */ /* 0x000fe400010e061b */
[----:B------:R-:W-:Y:S01]  /*0610*/  IMAD.X R15, RZ, RZ, R15, P3 ;  /* 0x000000ffff0f7224 */ /* 0x000fe200018e060f */
[----:B---3--:R-:W-:-:S07]  /*0620*/  DFMA R18, R18, R22, R20 ;  /* 0x000000161212722b */ /* 0x008fce0000000014 */
[----:B------:R2:W-:Y:S01]  /*0630*/  STG.E.64 desc[UR6][R8.64], R18 ;  /* 0x0000001208007986 */ /* 0x0005e2000c101b06 */
[----:B------:R-:W-:Y:S05]  /*0640*/  @P1 BRA `(.L_x_1) ;  /* 0xfffffffc001c1947 */ /* 0x000fea000383ffff */
.L_x_0:
[----:B------:R-:W-:Y:S05]  /*0650*/  @!P0 EXIT ;  /* 0x000000000000894d */ /* 0x000fea0003800000 */
[----:B------:R-:W-:Y:S02]  /*0660*/  ISETP.GE.U32.AND P1, PT, R0, 0x4, PT ;  /* 0x000000040000780c */ /* 0x000fe40003f26070 */
[----:B------:R-:W-:Y:S02]  /*0670*/  LOP3.LUT R3, R10, 0x3, RZ, 0xc0, !PT ;  /* 0x000000030a037812 */ /* 0x000fe400078ec0ff */
[----:B------:R-:W-:Y:S02]  /*0680*/  ISETP.GE.U32.AND.EX P1, PT, RZ, RZ, PT, P1 ;  /* 0x000000ffff00720c */ /* 0x000fe40003f26110 */
[----:B------:R-:W-:-:S04]  /*0690*/  ISETP.NE.U32.AND P0, PT, R3, RZ, PT ;  /* 0x000000ff0300720c */ /* 0x000fc80003f05070 */
[----:B------:R-:W-:-:S07]  /*06a0*/  ISETP.NE.AND.EX P0, PT, RZ, RZ, PT, P0 ;  /* 0x000000ffff00720c */ /* 0x000fce0003f05300 */
[----:B------:R-:W-:Y:S06]  /*06b0*/  @!P1 BRA `(.L_x_2) ;  /* 0x0000000000e89947 */ /* 0x000fec0003800000 */
[----:B------:R-:W1:Y:S01]  /*06c0*/  LDC.64 R22, c[0x0][0x380] ;  /* 0x0000e000ff167b82 */ /* 0x000e620000000a00 */
[----:B------:R-:W-:Y:S01]  /*06d0*/  IMAD R0, R10, UR4, RZ ;  /* 0x000000040a007c24 */ /* 0x000fe2000f8e02ff */
[C---:B------:R-:W-:Y:S01]  /*06e0*/  IADD3 R5, P1, PT, R2.reuse, R6, RZ ;  /* 0x0000000602057210 */ /* 0x040fe20007f3e0ff */
[----:B------:R-:W-:Y:S02]  /*06f0*/  IMAD.MOV.U32 R13, RZ, RZ, RZ ;  /* 0x000000ffff0d7224 */ /* 0x000fe400078e00ff */
[----:B--2---:R-:W-:Y:S01]  /*0700*/  IMAD R17, R2, R11, R0 ;  /* 0x0000000b02117224 */ /* 0x004fe200078e0200 */
[----:B------:R-:W-:Y:S01]  /*0710*/  IADD3.X R24, PT, PT, R4, UR4, RZ, P1, !PT ;  /* 0x0000000404187c10 */ /* 0x000fe20008ffe4ff */
[----:B------:R-:W-:Y:S01]  /*0720*/  IMAD.WIDE.U32 R14, R2, R10, R12 ;  /* 0x0000000a020e7225 */ /* 0x000fe200078e000c */
[----:B------:R-:W2:Y:S03]  /*0730*/  LDC.64 R20, c[0x0][0x388] ;  /* 0x0000e200ff147b82 */ /* 0x000ea60000000a00 */
[----:B------:R-:W-:Y:S01]  /*0740*/  IMAD.IADD R0, R15, 0x1, R17 ;  /* 0x000000010f007824 */ /* 0x000fe200078e0211 */
[----:B-1----:R-:W-:-:S04]  /*0750*/  LEA R26, P1, R5, R22, 0x3 ;  /* 0x00000016051a7211 */ /* 0x002fc800078218ff */
[----:B------:R-:W-:Y:S02]  /*0760*/  LEA.HI.X R27, R5, R23, R24, 0x3, P1 ;  /* 0x00000017051b7211 */ /* 0x000fe400008f1c18 */
[----:B--2---:R-:W-:-:S04]  /*0770*/  LEA R16, P2, R14, R20, 0x3 ;  /* 0x000000140e107211 */ /* 0x004fc800078418ff */
[----:B------:R-:W2:Y:S01]  /*0780*/  LDG.E.64 R26, desc[UR6][R26.64] ;  /* 0x000000061a1a7981 */ /* 0x000ea2000c1e1b00 */
[----:B------:R-:W-:-:S06]  /*0790*/  LEA.HI.X R17, R14, R21, R0, 0x3, P2 ;  /* 0x000000150e117211 */ /* 0x000fcc00010f1c00 */
[----:B------:R-:W2:Y:S01]  /*07a0*/  LDG.E.64 R16, desc[UR6][R16.64] ;  /* 0x0000000610107981 */ /* 0x000ea2000c1e1b00 */
[----:B------:R-:W-:-:S04]  /*07b0*/  VIADD R25, R2, 0x1 ;  /* 0x0000000102197836 */ /* 0x000fc80000000000 */
[C---:B------:R-:W-:Y:S01]  /*07c0*/  IMAD.WIDE.U32 R14, R25.reuse, R10, R12 ;  /* 0x0000000a190e7225 */ /* 0x040fe200078e000c */
[----:B------:R-:W-:-:S03]  /*07d0*/  IADD3 R5, P1, PT, R25, R6, RZ ;  /* 0x0000000619057210 */ /* 0x000fc60007f3e0ff */
[----:B------:R-:W-:Y:S01]  /*07e0*/  IMAD R0, R25, R11, R15 ;  /* 0x0000000b19007224 */ /* 0x000fe200078e020f */
[C---:B------:R-:W-:Y:S01]  /*07f0*/  LEA R28, P2, R14.reuse, R20, 0x3 ;  /* 0x000000140e1c7211 */ /* 0x040fe200078418ff */
[----:B------:R-:W-:Y:S01]  /*0800*/  IMAD.X R15, RZ, RZ, R4, P1 ;  /* 0x000000ffff0f7224 */ /* 0x000fe200008e0604 */
[C---:B------:R-:W-:Y:S02]  /*0810*/  LEA R24, P1, R5.reuse, R22, 0x3 ;  /* 0x0000001605187211 */ /* 0x040fe400078218ff */
[----:B------:R-:W-:Y:S02]  /*0820*/  LEA.HI.X R29, R14, R21, R0, 0x3, P2 ;  /* 0x000000150e1d7211 */ /* 0x000fe400010f1c00 */
[----:B------:R-:W-:Y:S01]  /*0830*/  LEA.HI.X R25, R5, R23, R15, 0x3, P1 ;  /* 0x0000001705197211 */ /* 0x000fe200008f1c0f */
[----:B--2---:R-:W-:-:S07]  /*0840*/  DFMA R18, R26, R16, R18 ;  /* 0x000000101a12722b */ /* 0x004fce0000000012 */
[----:B------:R1:W-:Y:S04]  /*0850*/  STG.E.64 desc[UR6][R8.64], R18 ;  /* 0x0000001208007986 */ /* 0x0003e8000c101b06 */
[----:B------:R-:W2:Y:S04]  /*0860*/  LDG.E.64 R24, desc[UR6][R24.64] ;  /* 0x0000000618187981 */ /* 0x000ea8000c1e1b00 */
        /* <DEDUP_REMOVED lines=15> */
[C---:B-1----:R-:W-:Y:S01]  /*0960*/  IMAD.WIDE.U32 R18, R5.reuse, R10, R12 ;  /* 0x0000000a05127225 */ /* 0x042fe200078e000c */
[----:B------:R-:W-:-:S03]  /*0970*/  IADD3 R0, P1, PT, R5, R6, RZ ;  /* 0x0000000605007210 */ /* 0x000fc60007f3e0ff */
[----:B------:R-:W-:Y:S01]  /*0980*/  IMAD R5, R5, R11, R19 ;  /* 0x0000000b05057224 */ /* 0x000fe200078e0213 */
[----:B------:R-:W-:Y:S01]  /*0990*/  LEA R20, P3, R18, R20, 0x3 ;  /* 0x0000001412147211 */ /* 0x000fe200078618ff */
[----:B------:R-:W-:Y:S01]  /*09a0*/  IMAD.X R19, RZ, RZ, R4, P1 ;  /* 0x000000ffff137224 */ /* 0x000fe200008e0604 */
[----:B------:R-:W-:Y:S02]  /*09b0*/  LEA R22, P2, R0, R22, 0x3 ;  /* 0x0000001600167211 */ /* 0x000fe400078418ff */
[----:B------:R-:W-:Y:S02]  /*09c0*/  LEA.HI.X R21, R18, R21, R5, 0x3, P3 ;  /* 0x0000001512157211 */ /* 0x000fe400018f1c05 */
[----:B------:R-:W-:Y:S01]  /*09d0*/  LEA.HI.X R23, R0, R23, R19, 0x3, P2 ;  /* 0x0000001700177211 */ /* 0x000fe200010f1c13 */
[----:B--2---:R-:W-:-:S07]  /*09e0*/  DFMA R14, R14, R16, R24 ;  /* 0x000000100e0e722b */ /* 0x004fce0000000018 */
[----:B------:R3:W-:Y:S04]  /*09f0*/  STG.E.64 desc[UR6][R8.64], R14 ;  /* 0x0000000e08007986 */ /* 0x0007e8000c101b06 */
[----:B------:R-:W2:Y:S04]  /*0a00*/  LDG.E.64 R20, desc[UR6][R20.64] ;  /* 0x0000000614147981 */ /* 0x000ea8000c1e1b00 */
[----:B------:R-:W2:Y:S01]  /*0a10*/  LDG.E.64 R22, desc[UR6][R22.64] ;  /* 0x0000000616167981 */ /* 0x000ea2000c1e1b00 */
[----:B------:R-:W-:Y:S01]  /*0a20*/  VIADD R2, R2, 0x4 ;  /* 0x0000000402027836 */ /* 0x000fe20000000000 */
[----:B------:R-:W-:Y:S01]  /*0a30*/  UMOV UR4, URZ ;  /* 0x000000ff00047c82 */ /* 0x000fe20008000000 */
[----:B--2---:R-:W-:-:S07]  /*0a40*/  DFMA R18, R22, R20, R14 ;  /* 0x000000141612722b */ /* 0x004fce000000000e */
[----:B------:R3:W-:Y:S04]  /*0a50*/  STG.E.64 desc[UR6][R8.64], R18 ;  /* 0x0000001208007986 */ /* 0x0007e8000c101b06 */
.L_x_2:
[----:B------:R-:W-:Y:S05]  /*0a60*/  @!P0 EXIT ;  /* 0x000000000000894d */ /* 0x000fea0003800000 */
[----:B------:R-:W-:Y:S02]  /*0a70*/  ISETP.NE.U32.AND P1, PT, R3, 0x1, PT ;  /* 0x000000010300780c */ /* 0x000fe40003f25070 */
[----:B------:R-:W-:Y:S02]  /*0a80*/  LOP3.LUT R0, R10, 0x1, RZ, 0xc0, !PT ;  /* 0x000000010a007812 */ /* 0x000fe400078ec0ff */
[----:B------:R-:W-:Y:S02]  /*0a90*/  ISETP.NE.AND.EX P1, PT, RZ, RZ, PT, P1 ;  /* 0x000000ffff00720c */ /* 0x000fe40003f25310 */
[----:B------:R-:W-:-:S04]  /*0aa0*/  ISETP.NE.U32.AND P0, PT, R0, 0x1, PT ;  /* 0x000000010000780c */ /* 0x000fc80003f05070 */
[----:B------:R-:W-:-:S07]  /*0ab0*/  ISETP.NE.U32.AND.EX P0, PT, RZ, RZ, PT, P0 ;  /* 0x000000ffff00720c */ /* 0x000fce0003f05100 */
[----:B------:R-:W-:Y:S06]  /*0ac0*/  @!P1 BRA `(.L_x_3) ;  /* 0x0000000000849947 */ /* 0x000fec0003800000 */
[----:B--2---:R-:W1:Y:S01]  /*0ad0*/  LDC.64 R16, c[0x0][0x388] ;  /* 0x0000e200ff107b82 */ /* 0x004e620000000a00 */
[----:B------:R-:W-:Y:S01]  /*0ae0*/  IMAD R3, R10, UR4, RZ ;  /* 0x000000040a037c24 */ /* 0x000fe2000f8e02ff */
[C---:B------:R-:W-:Y:S01]  /*0af0*/  IADD3 R0, P1, PT, R2.reuse, R6, RZ ;  /* 0x0000000602007210 */ /* 0x040fe20007f3e0ff */
[----:B---3--:R-:W-:Y:S02]  /*0b00*/  IMAD.MOV.U32 R24, RZ, RZ, R12 ;  /* 0x000000ffff187224 */ /* 0x008fe400078e000c */
[----:B------:R-:W-:Y:S02]  /*0b10*/  IMAD.MOV.U32 R25, RZ, RZ, RZ ;  /* 0x000000ffff197224 */ /* 0x000fe400078e00ff */
[C---:B------:R-:W-:Y:S01]  /*0b20*/  IMAD R5, R2.reuse, R11, R3 ;  /* 0x0000000b02057224 */ /* 0x040fe200078e0203 */
[----:B------:R-:W2:Y:S01]  /*0b30*/  LDC.64 R14, c[0x0][0x380] ;  /* 0x0000e000ff0e7b82 */ /* 0x000ea20000000a00 */
[----:B------:R-:W-:Y:S01]  /*0b40*/  IMAD.WIDE.U32 R20, R2, R10, R24 ;  /* 0x0000000a02147225 */ /* 0x000fe200078e0018 */
[----:B------:R-:W-:-:S03]  /*0b50*/  IADD3.X R3, PT, PT, R4, UR4, RZ, P1, !PT ;  /* 0x0000000404037c10 */ /* 0x000fc60008ffe4ff */
[----:B------:R-:W-:Y:S01]  /*0b60*/  IMAD.IADD R5, R21, 0x1, R5 ;  /* 0x0000000115057824 */ /* 0x000fe200078e0205 */
[----:B-1----:R-:W-:-:S04]  /*0b70*/  LEA R22, P2, R20, R16, 0x3 ;  /* 0x0000001014167211 */ /* 0x002fc800078418ff */
[----:B------:R-:W-:Y:S02]  /*0b80*/  LEA.HI.X R23, R20, R17, R5, 0x3, P2 ;  /* 0x0000001114177211 */ /* 0x000fe400010f1c05 */
[----:B--2---:R-:W-:-:S04]  /*0b90*/  LEA R26, P1, R0, R14, 0x3 ;  /* 0x0000000e001a7211 */ /* 0x004fc800078218ff */
[----:B------:R-:W2:Y:S01]  /*0ba0*/  LDG.E.64 R22, desc[UR6][R22.64] ;  /* 0x0000000616167981 */ /* 0x000ea2000c1e1b00 */
[----:B------:R-:W-:-:S05]  /*0bb0*/  LEA.HI.X R27, R0, R15, R3, 0x3, P1 ;  /* 0x0000000f001b7211 */ /* 0x000fca00008f1c03 */
[----:B------:R-:W2:Y:S01]  /*0bc0*/  LDG.E.64 R20, desc[UR6][R26.64] ;  /* 0x000000061a147981 */ /* 0x000ea2000c1e1b00 */
[----:B------:R-:W-:-:S04]  /*0bd0*/  VIADD R3, R2, 0x1 ;  /* 0x0000000102037836 */ /* 0x000fc80000000000 */
[C---:B------:R-:W-:Y:S01]  /*0be0*/  IMAD.WIDE.U32 R24, R3.reuse, R10, R24 ;  /* 0x0000000a03187225 */ /* 0x040fe200078e0018 */
        /* <DEDUP_REMOVED lines=15> */
.L_x_3:
[----:B------:R-:W-:Y:S05]  /*0ce0*/  @P0 EXIT ;  /* 0x000000000000094d */ /* 0x000fea0003800000 */
[----:B---3--:R-:W3:Y:S01]  /*0cf0*/  LDC.64 R14, c[0x0][0x388] ;  /* 0x0000e200ff0e7b82 */ /* 0x008ee20000000a00 */
[----:B------:R-:W-:Y:S01]  /*0d00*/  IADD3 R3, P0, PT, R2, R6, RZ ;  /* 0x0000000602037210 */ /* 0x000fe20007f1e0ff */
[----:B------:R-:W-:Y:S02]  /*0d10*/  IMAD R0, R10, UR4, RZ ;  /* 0x000000040a007c24 */ /* 0x000fe4000f8e02ff */
[----:B------:R-:W-:Y:S02]  /*0d20*/  IMAD.MOV.U32 R6, RZ, RZ, R12 ;  /* 0x000000ffff067224 */ /* 0x000fe400078e000c */
[----:B------:R-:W-:Y:S02]  /*0d30*/  IMAD.MOV.U32 R7, RZ, RZ, RZ ;  /* 0x000000ffff077224 */ /* 0x000fe400078e00ff */
[----:B--2---:R-:W2:Y:S01]  /*0d40*/  LDC.64 R16, c[0x0][0x380] ;  /* 0x0000e000ff107b82 */ /* 0x004ea20000000a00 */
[C---:B------:R-:W-:Y:S02]  /*0d50*/  IMAD R11, R2.reuse, R11, R0 ;  /* 0x0000000b020b7224 */ /* 0x040fe400078e0200 */
[----:B------:R-:W-:Y:S01]  /*0d60*/  IMAD.WIDE.U32 R6, R2, R10, R6 ;  /* 0x0000000a02067225 */ /* 0x000fe200078e0006 */
[----:B------:R-:W-:-:S03]  /*0d70*/  IADD3.X R2, PT, PT, R4, UR4, RZ, P0, !PT ;  /* 0x0000000404027c10 */ /* 0x000fc600087fe4ff */
[----:B------:R-:W-:Y:S01]  /*0d80*/  IMAD.IADD R0, R7, 0x1, R11 ;  /* 0x0000000107007824 */ /* 0x000fe200078e020b */
[----:B---3--:R-:W-:-:S04]  /*0d90*/  LEA R4, P1, R6, R14, 0x3 ;  /* 0x0000000e06047211 */ /* 0x008fc800078218ff */
[----:B------:R-:W-:Y:S02]  /*0da0*/  LEA.HI.X R5, R6, R15, R0, 0x3, P1 ;  /* 0x0000000f06057211 */ /* 0x000fe400008f1c00 */
[----:B--2---:R-:W-:-:S04]  /*0db0*/  LEA R16, P0, R3, R16, 0x3 ;  /* 0x0000001003107211 */ /* 0x004fc800078018ff */
[----:B------:R-:W2:Y:S01]  /*0dc0*/  LDG.E.64 R4, desc[UR6][R4.64] ;  /* 0x0000000604047981 */ /* 0x000ea2000c1e1b00 */
[----:B------:R-:W-:-:S05]  /*0dd0*/  LEA.HI.X R17, R3, R17, R2, 0x3, P0 ;  /* 0x0000001103117211 */ /* 0x000fca00000f1c02 */
[----:B------:R-:W2:Y:S02]  /*0de0*/  LDG.E.64 R2, desc[UR6][R16.64] ;  /* 0x0000000610027981 */ /* 0x000ea4000c1e1b00 */
[----:B--2---:R-:W-:-:S07]  /*0df0*/  DFMA R2, R2, R4, R18 ;  /* 0x000000040202722b */ /* 0x004fce0000000012 */
[----:B------:R-:W-:Y:S01]  /*0e00*/  STG.E.64 desc[UR6][R8.64], R2 ;  /* 0x0000000208007986 */ /* 0x000fe2000c101b06 */
[----:B------:R-:W-:Y:S05]  /*0e10*/  EXIT ;  /* 0x000000000000794d */ /* 0x000fea0003800000 */
.L_x_4:
[----:B------:R-:W-:-:S00]  /*0e20*/  BRA `(.L_x_4) ;  /* 0xfffffffc00fc7947 */ /* 0x000fc0000383ffff */
[----:B------:R-:W-:-:S00]  /*0e30*/  NOP ;  /* 0x0000000000007918 */ /* 0x000fc00000000000 */
        /* <DEDUP_REMOVED lines=12> */
.L_x_10:


//--------------------- .text._Z9mm_kernelIfEvPKT_S2_PS0_m --------------------------
	.section	.text._Z9mm_kernelIfEvPKT_S2_PS0_m,"ax",@progbits
	.align	128
        .global         _Z9mm_kernelIfEvPKT_S2_PS0_m
        .type           _Z9mm_kernelIfEvPKT_S2_PS0_m,@function
        .size           _Z9mm_kernelIfEvPKT_S2_PS0_m,(.L_x_11 - _Z9mm_kernelIfEvPKT_S2_PS0_m)
        .other          _Z9mm_kernelIfEvPKT_S2_PS0_m,@"STO_CUDA_ENTRY STV_DEFAULT"
_Z9mm_kernelIfEvPKT_S2_PS0_m:
.text._Z9mm_kernelIfEvPKT_S2_PS0_m:
        /* <DEDUP_REMOVED lines=18> */
[----:B------:R-:W-:Y:S01]  /*0120*/  IADD3.X R2, PT, PT, R13, -0x1, RZ, P0, !PT ;  /* 0xffffffff0d027810 */ /* 0x000fe200007fe4ff */
[----:B------:R-:W-:Y:S01]  /*0130*/  IMAD.MOV.U32 R23, RZ, RZ, RZ ;  /* 0x000000ffff177224 */ /* 0x000fe200078e00ff */
[----:B------:R-:W-:Y:S01]  /*0140*/  ISETP.NE.U32.AND P0, PT, R0, RZ, PT ;  /* 0x000000ff0000720c */ /* 0x000fe20003f05070 */
[----:B------:R-:W-:Y:S01]  /*0150*/  IMAD R4, R5, R13, R17 ;  /* 0x0000000d05047224 */ /* 0x000fe200078e0211 */
[----:B------:R-:W-:Y:S01]  /*0160*/  ISETP.GE.U32.AND.EX P1, PT, R2, RZ, PT, P1 ;  /* 0x000000ff0200720c */ /* 0x000fe20003f26110 */
[----:B------:R-:W-:Y:S01]  /*0170*/  IMAD.MOV.U32 R2, RZ, RZ, RZ ;  /* 0x000000ffff027224 */ /* 0x000fe200078e00ff */
[----:B------:R-:W-:Y:S01]  /*0180*/  ISETP.NE.AND.EX P0, PT, RZ, RZ, PT, P0 ;  /* 0x000000ffff00720c */ /* 0x000fe20003f05300 */
[----:B0-----:R-:W-:-:S05]  /*0190*/  IMAD.WIDE.U32 R14, R3, 0x4, R14 ;  /* 0x00000004030e7825 */ /* 0x001fca00078e000e */
[----:B-1----:R0:W-:Y:S05]  /*01a0*/  STG.E desc[UR6][R14.64], RZ ;  /* 0x000000ff0e007986 */ /* 0x0021ea000c101906 */
[----:B------:R-:W-:Y:S05]  /*01b0*/  @!P1 BRA `(.L_x_5) ;  /* 0x0000000400249947 */ /* 0x000fea0003800000 */
[----:B------:R-:W1:Y:S01]  /*01c0*/  LDC.64 R2, c[0x0][0x388] ;  /* 0x0000e200ff027b82 */ /* 0x000e620000000a00 */
[----:B------:R-:W2:Y:S01]  /*01d0*/  LDCU UR4, c[0x0][0x39c] ;  /* 0x00007380ff0477ac */ /* 0x000ea20008000800 */
[C-C-:B------:R-:W-:Y:S01]  /*01e0*/  SHF.L.U64.HI R7, R12.reuse, 0x5, R13.reuse ;  /* 0x000000050c077819 */ /* 0x140fe2000001020d */
[C---:B------:R-:W-:Y:S01]  /*01f0*/  IMAD.SHL.U32 R27, R12.reuse, 0x4, RZ ;  /* 0x000000040c1b7824 */ /* 0x040fe200078e00ff */
[----:B------:R-:W-:Y:S01]  /*0200*/  SHF.L.U64.HI R9, R12, 0x2, R13 ;  /* 0x000000020c097819 */ /* 0x000fe2000001020d */
[----:B------:R-:W-:-:S03]  /*0210*/  IMAD.MOV.U32 R23, RZ, RZ, RZ ;  /* 0x000000ffff177224 */ /* 0x000fc600078e00ff */
[----:B------:R-:W3:Y:S01]  /*0220*/  LDC.64 R18, c[0x0][0x380] ;  /* 0x0000e000ff127b82 */ /* 0x000ee20000000a00 */
[----:B--2---:R-:W-:Y:S01]  /*0230*/  IMAD.U32 R8, RZ, RZ, UR4 ;  /* 0x00000004ff087e24 */ /* 0x004fe2000f8e00ff */
[----:B-1----:R-:W-:Y:S02]  /*0240*/  LEA R5, P1, R10, R2, 0x2 ;  /* 0x000000020a057211 */ /* 0x002fe400078210ff */
[----:B------:R-:W-:Y:S02]  /*0250*/  LOP3.LUT R2, R12, 0xfffffff8, RZ, 0xc0, !PT ;  /* 0xfffffff80c027812 */ /* 0x000fe400078ec0ff */
[----:B------:R-:W-:-:S03]  /*0260*/  LEA.HI.X R6, R10, R3, RZ, 0x2, P1 ;  /* 0x000000030a067211 */ /* 0x000fc600008f14ff */
[----:B------:R-:W-:Y:S01]  /*0270*/  IMAD.MOV.U32 R3, RZ, RZ, R2 ;  /* 0x000000ffff037224 */ /* 0x000fe200078e0002 */
[----:B---3--:R-:W-:-:S04]  /*0280*/  LEA R18, P2, R16, R18, 0x2 ;  /* 0x0000001210127211 */ /* 0x008fc800078410ff */
[----:B------:R-:W-:Y:S02]  /*0290*/  LEA.HI.X R19, R16, R19, R4, 0x2, P2 ;  /* 0x0000001310137211 */ /* 0x000fe400010f1404 */
[----:B------:R-:W-:-:S05]  /*02a0*/  IADD3 R18, P1, PT, R18, 0x10, RZ ;  /* 0x0000001012127810 */ /* 0x000fca0007f3e0ff */
[----:B------:R-:W-:-:S08]  /*02b0*/  IMAD.X R19, RZ, RZ, R19, P1 ;  /* 0x000000ffff137224 */ /* 0x000fd000008e0613 */
.L_x_6:
[----:B------:R-:W-:Y:S01]  /*02c0*/  IMAD.MOV.U32 R24, RZ, RZ, R5 ;  /* 0x000000ffff187224 */ /* 0x000fe200078e0005 */
[----:B--2---:R-:W2:Y:S01]  /*02d0*/  LDG.E R22, desc[UR6][R18.64+-0x10] ;  /* 0xfffff00612167981 */ /* 0x004ea2000c1e1900 */
[----:B------:R-:W-:-:S05]  /*02e0*/  IMAD.MOV.U32 R25, RZ, RZ, R6 ;  /* 0x000000ffff197224 */ /* 0x000fca00078e0006 */
[----:B------:R-:W2:Y:S01]  /*02f0*/  LDG.E R24, desc[UR6][R24.64] ;  /* 0x0000000618187981 */ /* 0x000ea2000c1e1900 */
[----:B------:R-:W-:-:S05]  /*0300*/  IADD3 R20, P1, PT, R5, R27, RZ ;  /* 0x0000001b05147210 */ /* 0x000fca0007f3e0ff */
[----:B------:R-:W-:Y:S02]  /*0310*/  IMAD.X R21, R6, 0x1, R9, P1 ;  /* 0x0000000106157824 */ /* 0x000fe400008e0609 */
[----:B--2---:R-:W-:-:S05]  /*0320*/  FFMA R29, R22, R24, R23 ;  /* 0x00000018161d7223 */ /* 0x004fca0000000017 */
[----:B------:R1:W-:Y:S04]  /*0330*/  STG.E desc[UR6][R14.64], R29 ;  /* 0x0000001d0e007986 */ /* 0x0003e8000c101906 */
[----:B------:R-:W2:Y:S04]  /*0340*/  LDG.E R28, desc[UR6][R20.64] ;  /* 0x00000006141c7981 */ /* 0x000ea8000c1e1900 */
[----:B------:R-:W2:Y:S01]  /*0350*/  LDG.E R26, desc[UR6][R18.64+-0xc] ;  /* 0xfffff406121a7981 */ /* 0x000ea2000c1e1900 */
[----:B------:R-:W-:-:S05]  /*0360*/  IADD3 R22, P1, PT, R20, R27, RZ ;  /* 0x0000001b14167210 */ /* 0x000fca0007f3e0ff */
[----:B------:R-:W-:Y:S02]  /*0370*/  IMAD.X R23, R21, 0x1, R9, P1 ;  /* 0x0000000115177824 */ /* 0x000fe400008e0609 */
[----:B--2---:R-:W-:-:S05]  /*0380*/  FFMA R26, R26, R28, R29 ;  /* 0x0000001c1a1a7223 */ /* 0x004fca000000001d */
[----:B------:R2:W-:Y:S04]  /*0390*/  STG.E desc[UR6][R14.64], R26 ;  /* 0x0000001a0e007986 */ /* 0x0005e8000c101906 */
[----:B------:R-:W1:Y:S04]  /*03a0*/  LDG.E R21, desc[UR6][R22.64] ;  /* 0x0000000616157981 */ /* 0x000e68000c1e1900 */
[----:B------:R-:W1:Y:S01]  /*03b0*/  LDG.E R28, desc[UR6][R18.64+-0x8] ;  /* 0xfffff806121c7981 */ /* 0x000e62000c1e1900 */
[----:B------:R-:W-:-:S05]  /*03c0*/  IADD3 R24, P1, PT, R22, R27, RZ ;  /* 0x0000001b16187210 */ /* 0x000fca0007f3e0ff */
[----:B------:R-:W-:Y:S02]  /*03d0*/  IMAD.X R25, R23, 0x1, R9, P1 ;  /* 0x0000000117197824 */ /* 0x000fe400008e0609 */
[----:B-1----:R-:W-:-:S05]  /*03e0*/  FFMA R29, R28, R21, R26 ;  /* 0x000000151c1d7223 */ /* 0x002fca000000001a */
[----:B------:R1:W-:Y:S04]  /*03f0*/  STG.E desc[UR6][R14.64], R29 ;  /* 0x0000001d0e007986 */ /* 0x0003e8000c101906 */
[----:B------:R-:W3:Y:S04]  /*0400*/  LDG.E R22, desc[UR6][R24.64] ;  /* 0x0000000618167981 */ /* 0x000ee8000c1e1900 */
[----:B------:R-:W3:Y:S01]  /*0410*/  LDG.E R28, desc[UR6][R18.64+-0x4] ;  /* 0xfffffc06121c7981 */ /* 0x000ee2000c1e1900 */
[----:B------:R-:W-:-:S05]  /*0420*/  IADD3 R20, P1, PT, R24, R27, RZ ;  /* 0x0000001b18147210 */ /* 0x000fca0007f3e0ff */
[----:B------:R-:W-:Y:S02]  /*0430*/  IMAD.X R21, R25, 0x1, R9, P1 ;  /* 0x0000000119157824 */ /* 0x000fe400008e0609 */
[----:B---3--:R-:W-:-:S05]  /*0440*/  FFMA R28, R28, R22, R29 ;  /* 0x000000161c1c7223 */ /* 0x008fca000000001d */
[----:B------:R3:W-:Y:S04]  /*0450*/  STG.E desc[UR6][R14.64], R28 ;  /* 0x0000001c0e007986 */ /* 0x0007e8000c101906 */
[----:B------:R-:W1:Y:S04]  /*0460*/  LDG.E R25, desc[UR6][R20.64] ;  /* 0x0000000614197981 */ /* 0x000e68000c1e1900 */
[----:B--2---:R-:W1:Y:S01]  /*0470*/  LDG.E R26, desc[UR6][R18.64] ;  /* 0x00000006121a7981 */ /* 0x004e62000c1e1900 */
[----:B------:R-:W-:-:S05]  /*0480*/  IADD3 R22, P1, PT, R20, R27, RZ ;  /* 0x0000001b14167210 */ /* 0x000fca0007f3e0ff */
[----:B------:R-:W-:Y:S02]  /*0490*/  IMAD.X R23, R21, 0x1, R9, P1 ;  /* 0x0000000115177824 */ /* 0x000fe400008e0609 */
[----:B-1----:R-:W-:-:S05]  /*04a0*/  FFMA R29, R26, R25, R28 ;  /* 0x000000191a1d7223 */ /* 0x002fca000000001c */
        /* <DEDUP_REMOVED lines=8> */
[----:B---3--:R-:W1:Y:S01]  /*0530*/  LDG.E R28, desc[UR6][R18.64+0x8] ;  /* 0x00000806121c7981 */ /* 0x008e62000c1e1900 */
[----:B------:R-:W-:-:S05]  /*0540*/  IADD3 R20, P1, PT, R24, R27, RZ ;  /* 0x0000001b18147210 */ /* 0x000fca0007f3e0ff */
[----:B------:R-:W-:Y:S01]  /*0550*/  IMAD.X R21, R25, 0x1, R9, P1 ;  /* 0x0000000119157824 */ /* 0x000fe200008e0609 */
[----:B------:R-:W-:Y:S01]  /*0560*/  IADD3 R3, P1, PT, R3, -0x8, RZ ;  /* 0xfffffff803037810 */ /* 0x000fe20007f3e0ff */
[----:B-1----:R-:W-:-:S05]  /*0570*/  FFMA R29, R28, R23, R26 ;  /* 0x000000171c1d7223 */ /* 0x002fca000000001a */
[----:B------:R2:W-:Y:S04]  /*0580*/  STG.E desc[UR6][R14.64], R29 ;  /* 0x0000001d0e007986 */ /* 0x0005e8000c101906 */
[----:B------:R-:W3:Y:S04]  /*0590*/  LDG.E R20, desc[UR6][R20.64] ;  /* 0x0000000614147981 */ /* 0x000ee8000c1e1900 */
[----:B------:R1:W3:Y:S01]  /*05a0*/  LDG.E R22, desc[UR6][R18.64+0xc] ;  /* 0x00000c0612167981 */ /* 0x0002e2000c1e1900 */
[----:B------:R-:W-:Y:S02]  /*05b0*/  IADD3.X R8, PT, PT, R8, -0x1, RZ, P1, !PT ;  /* 0xffffffff08087810 */ /* 0x000fe40000ffe4ff */
[----:B------:R-:W-:-:S04]  /*05c0*/  ISETP.NE.U32.AND P1, PT, R3, RZ, PT ;  /* 0x000000ff0300720c */ /* 0x000fc80003f25070 */
[----:B------:R-:W-:Y:S02]  /*05d0*/  ISETP.NE.AND.EX P1, PT, R8, RZ, PT, P1 ;  /* 0x000000ff0800720c */ /* 0x000fe40003f25310 */
[----:B------:R-:W-:Y:S02]  /*05e0*/  LEA R5, P2, R12, R5, 0x5 ;  /* 0x000000050c057211 */ /* 0x000fe400078428ff */
[----:B-1----:R-:W-:-:S03]  /*05f0*/  IADD3 R18, P3, PT, R18, 0x20, RZ ;  /* 0x0000002012127810 */ /* 0x002fc60007f7e0ff */
[----:B------:R-:W-:Y:S02]  /*0600*/  IMAD.X R6, R6, 0x1, R7, P2 ;  /* 0x0000000106067824 */ /* 0x000fe400010e0607 */
[----:B------:R-:W-:Y:S02]  /*0610*/  IMAD.X R19, RZ, RZ, R19, P3 ;  /* 0x000000ffff137224 */ /* 0x000fe400018e0613 */
[----:B---3--:R-:W-:-:S05]  /*0620*/  FFMA R23, R22, R20, R29 ;  /* 0x0000001416177223 */ /* 0x008fca000000001d */
[----:B------:R2:W-:Y:S01]  /*0630*/  STG.E desc[UR6][R14.64], R23 ;  /* 0x000000170e007986 */ /* 0x0005e2000c101906 */
[----:B------:R-:W-:Y:S05]  /*0640*/  @P1 BRA `(.L_x_6) ;  /* 0xfffffffc001c1947 */ /* 0x000fea000383ffff */
.L_x_5:
        /* <DEDUP_REMOVED lines=11> */
[----:B------:R-:W-:Y:S01]  /*0700*/  IMAD R21, R2, R13, R0 ;  /* 0x0000000d02157224 */ /* 0x000fe200078e0200 */
[----:B------:R-:W-:Y:S01]  /*0710*/  IADD3.X R20, PT, PT, R4, UR4, RZ, P1, !PT ;  /* 0x0000000404147c10 */ /* 0x000fe20008ffe4ff */
[----:B------:R-:W-:Y:S01]  /*0720*/  IMAD.WIDE.U32 R18, R2, R12, R10 ;  /* 0x0000000c02127225 */ /* 0x000fe200078e000a */
[----:B------:R-:W3:Y:S03]  /*0730*/  LDC.64 R8, c[0x0][0x388] ;  /* 0x0000e200ff087b82 */ /* 0x000ee60000000a00 */
[----:B------:R-:W-:Y:S01]  /*0740*/  IMAD.IADD R0, R19, 0x1, R21 ;  /* 0x0000000113007824 */ /* 0x000fe200078e0215 */
[----:B-1----:R-:W-:-:S04]  /*0750*/  LEA R28, P1, R5, R6, 0x2 ;  /* 0x00000006051c7211 */ /* 0x002fc800078210ff */
[----:B--2---:R-:W-:Y:S02]  /*0760*/  LEA.HI.X R29, R5, R7, R20, 0x2, P1 ;  /* 0x00000007051d7211 */ /* 0x004fe400008f1414 */
[----:B---3--:R-:W-:-:S04]  /*0770*/  LEA R26, P2, R18, R8, 0x2 ;  /* 0x00000008121a7211 */ /* 0x008fc800078410ff */
[----:B------:R-:W-:Y:S02]  /*0780*/  LEA.HI.X R27, R18, R9, R0, 0x2, P2 ;  /* 0x00000009121b7211 */ /* 0x000fe400010f1400 */
[----:B------:R-:W2:Y:S04]  /*0790*/  LDG.E R0, desc[UR6][R28.64] ;  /* 0x000000061c007981 */ /* 0x000ea8000c1e1900 */
[----:B------:R-:W2:Y:S01]  /*07a0*/  LDG.E R5, desc[UR6][R26.64] ;  /* 0x000000061a057981 */ /* 0x000ea2000c1e1900 */
[----:B------:R-:W-:-:S04]  /*07b0*/  VIADD R21, R2, 0x1 ;  /* 0x0000000102157836 */ /* 0x000fc80000000000 */
[C---:B------:R-:W-:Y:S01]  /*07c0*/  IMAD.WIDE.U32 R18, R21.reuse, R12, R10 ;  /* 0x0000000c15127225 */ /* 0x040fe200078e000a */
[----:B------:R-:W-:-:S03]  /*07d0*/  IADD3 R22, P1, PT, R21, R16, RZ ;  /* 0x0000001015167210 */ /* 0x000fc60007f3e0ff */
[----:B------:R-:W-:Y:S01]  /*07e0*/  IMAD R19, R21, R13, R19 ;  /* 0x0000000d15137224 */ /* 0x000fe200078e0213 */
[----:B------:R-:W-:-:S04]  /*07f0*/  LEA R20, P2, R18, R8, 0x2 ;  /* 0x0000000812147211 */ /* 0x000fc800078410ff */
[----:B------:R-:W-:Y:S01]  /*0800*/  LEA.HI.X R21, R18, R9, R19, 0x2, P2 ;  /* 0x0000000912157211 */ /* 0x000fe200010f1413 */
[----:B------:R-:W-:Y:S01]  /*0810*/  IMAD.X R18, RZ, RZ, R4, P1 ;  /* 0x000000ffff127224 */ /* 0x000fe200008e0604 */
[----:B------:R-:W-:-:S04]  /*0820*/  LEA R24, P1, R22, R6, 0x2 ;  /* 0x0000000616187211 */ /* 0x000fc800078210ff */
[----:B------:R-:W-:Y:S01]  /*0830*/  LEA.HI.X R25, R22, R7, R18, 0x2, P1 ;  /* 0x0000000716197211 */ /* 0x000fe200008f1412 */
[----:B--2---:R-:W-:-:S05]  /*0840*/  FFMA R5, R0, R5, R23 ;  /* 0x0000000500057223 */ /* 0x004fca0000000017 */
[----:B------:R1:W-:Y:S04]  /*0850*/  STG.E desc[UR6][R14.64], R5 ;  /* 0x000000050e007986 */ /* 0x0003e8000c101906 */
[----:B------:R-:W1:Y:S04]  /*0860*/  LDG.E R24, desc[UR6][R24.64] ;  /* 0x0000000618187981 */ /* 0x000e68000c1e1900 */
[----:B------:R-:W1:Y:S01]  /*0870*/  LDG.E R20, desc[UR6][R20.64] ;  /* 0x0000000614147981 */ /* 0x000e62000c1e1900 */
[----:B------:R-:W-:-:S04]  /*0880*/  VIADD R19, R2, 0x2 ;  /* 0x0000000202137836 */ /* 0x000fc80000000000 */
[----:B------:R-:W-:-:S04]  /*0890*/  IMAD.WIDE.U32 R22, R19, R12, R10 ;  /* 0x0000000c13167225 */ /* 0x000fc800078e000a */
[C---:B------:R-:W-:Y:S01]  /*08a0*/  IMAD R0, R19.reuse, R13, R23 ;  /* 0x0000000d13007224 */ /* 0x040fe200078e0217 */
[C---:B------:R-:W-:Y:S02]  /*08b0*/  LEA R18, P2, R22.reuse, R8, 0x2 ;  /* 0x0000000816127211 */ /* 0x040fe400078410ff */
[----:B------:R-:W-:Y:S02]  /*08c0*/  IADD3 R23, P1, PT, R19, R16, RZ ;  /* 0x0000001013177210 */ /* 0x000fe40007f3e0ff */
[----:B------:R-:W-:-:S03]  /*08d0*/  LEA.HI.X R19, R22, R9, R0, 0x2, P2 ;  /* 0x0000000916137211 */ /* 0x000fc600010f1400 */
[----:B------:R-:W-:Y:S01]  /*08e0*/  IMAD.X R0, RZ, RZ, R4, P1 ;  /* 0x000000ffff007224 */ /* 0x000fe200008e0604 */
[----:B------:R-:W-:-:S04]  /*08f0*/  LEA R22, P1, R23, R6, 0x2 ;  /* 0x0000000617167211 */ /* 0x000fc800078210ff */
[----:B------:R-:W-:Y:S01]  /*0900*/  LEA.HI.X R23, R23, R7, R0, 0x2, P1 ;  /* 0x0000000717177211 */ /* 0x000fe200008f1400 */
[----:B-1----:R-:W-:-:S05]  /*0910*/  FFMA R5, R24, R20, R5 ;  /* 0x0000001418057223 */ /* 0x002fca0000000005 */
[----:B------:R1:W-:Y:S04]  /*0920*/  STG.E desc[UR6][R14.64], R5 ;  /* 0x000000050e007986 */ /* 0x0003e8000c101906 */
[----:B------:R-:W1:Y:S04]  /*0930*/  LDG.E R22, desc[UR6][R22.64] ;  /* 0x0000000616167981 */ /* 0x000e68000c1e1900 */
[----:B------:R-:W1:Y:S01]  /*0940*/  LDG.E R18, desc[UR6][R18.64] ;  /* 0x0000000612127981 */ /* 0x000e62000c1e1900 */
        /* <DEDUP_REMOVED lines=9> */
[----:B-1----:R-:W-:-:S05]  /*09e0*/  FFMA R5, R22, R18, R5 ;  /* 0x0000001216057223 */ /* 0x002fca0000000005 */
[----:B------:R1:W-:Y:S04]  /*09f0*/  STG.E desc[UR6][R14.64], R5 ;  /* 0x000000050e007986 */ /* 0x0003e8000c101906 */
[----:B------:R-:W2:Y:S04]  /*0a00*/  LDG.E R8, desc[UR6][R8.64] ;  /* 0x0000000608087981 */ /* 0x000ea8000c1e1900 */
[----:B------:R-:W2:Y:S01]  /*0a10*/  LDG.E R6, desc[UR6][R6.64] ;  /* 0x0000000606067981 */ /* 0x000ea2000c1e1900 */
[----:B------:R-:W-:Y:S01]  /*0a20*/  VIADD R2, R2, 0x4 ;  /* 0x0000000402027836 */ /* 0x000fe20000000000 */
[----:B------:R-:W-:Y:S01]  /*0a30*/  UMOV UR4, URZ ;  /* 0x000000ff00047c82 */ /* 0x000fe20008000000 */
[----:B--2---:R-:W-:-:S05]  /*0a40*/  FFMA R23, R6, R8, R5 ;  /* 0x0000000806177223 */ /* 0x004fca0000000005 */
[----:B------:R1:W-:Y:S02]  /*0a50*/  STG.E desc[UR6][R14.64], R23 ;  /* 0x000000170e007986 */ /* 0x0003e4000c101906 */
.L_x_7:
[----:B------:R-:W-:Y:S05]  /*0a60*/  @!P0 EXIT ;  /* 0x000000000000894d */ /* 0x000fea0003800000 */
[----:B------:R-:W-:Y:S02]  /*0a70*/  ISETP.NE.U32.AND P1, PT, R3, 0x1, PT ;  /* 0x000000010300780c */ /* 0x000fe40003f25070 */
[----:B------:R-:W-:Y:S02]  /*0a80*/  LOP3.LUT R0, R12, 0x1, RZ, 0xc0, !PT ;  /* 0x000000010c007812 */ /* 0x000fe400078ec0ff */
[----:B------:R-:W-:Y:S02]  /*0a90*/  ISETP.NE.AND.EX P1, PT, RZ, RZ, PT, P1 ;  /* 0x000000ffff00720c */ /* 0x000fe40003f25310 */
[----:B------:R-:W-:-:S04]  /*0aa0*/  ISETP.NE.U32.AND P0, PT, R0, 0x1, PT ;  /* 0x000000010000780c */ /* 0x000fc80003f05070 */
[----:B------:R-:W-:-:S07]  /*0ab0*/  ISETP.NE.U32.AND.EX P0, PT, RZ, RZ, PT, P0 ;  /* 0x000000ffff00720c */ /* 0x000fce0003f05100 */
[----:B------:R-:W-:Y:S06]  /*0ac0*/  @!P1 BRA `(.L_x_8) ;  /* 0x0000000000849947 */ /* 0x000fec0003800000 */
[----:B------:R-:W2:Y:S01]  /*0ad0*/  LDC.64 R6, c[0x0][0x380] ;  /* 0x0000e000ff067b82 */ /* 0x000ea20000000a00 */
[----:B------:R-:W-:Y:S01]  /*0ae0*/  IMAD R3, R12, UR4, RZ ;  /* 0x000000040c037c24 */ /* 0x000fe2000f8e02ff */
[C---:B------:R-:W-:Y:S01]  /*0af0*/  IADD3 R0, P1, PT, R2.reuse, R16, RZ ;  /* 0x0000001002007210 */ /* 0x040fe20007f3e0ff */
[----:B------:R-:W-:Y:S02]  /*0b00*/  IMAD.MOV.U32 R18, RZ, RZ, R10 ;  /* 0x000000ffff127224 */ /* 0x000fe400078e000a */
[----:B------:R-:W-:Y:S02]  /*0b10*/  IMAD.MOV.U32 R19, RZ, RZ, RZ ;  /* 0x000000ffff137224 */ /* 0x000fe400078e00ff */
[C---:B-1----:R-:W-:Y:S01]  /*0b20*/  IMAD R5, R2.reuse, R13, R3 ;  /* 0x0000000d02057224 */ /* 0x042fe200078e0203 */
[----:B------:R-:W1:Y:S01]  /*0b30*/  LDC.64 R8, c[0x0][0x388] ;  /* 0x0000e200ff087b82 */ /* 0x000e620000000a00 */
[----:B------:R-:W-:Y:S01]  /*0b40*/  IMAD.WIDE.U32 R24, R2, R12, R18 ;  /* 0x0000000c02187225 */ /* 0x000fe200078e0012 */
[----:B------:R-:W-:-:S03]  /*0b50*/  IADD3.X R3, PT, PT, R4, UR4, RZ, P1, !PT ;  /* 0x0000000404037c10 */ /* 0x000fc60008ffe4ff */
[----:B------:R-:W-:Y:S01]  /*0b60*/  IMAD.IADD R5, R25, 0x1, R5 ;  /* 0x0000000119057824 */ /* 0x000fe200078e0205 */
[----:B--2---:R-:W-:-:S04]  /*0b70*/  LEA R26, P1, R0, R6, 0x2 ;  /* 0x00000006001a7211 */ /* 0x004fc800078210ff */
[----:B------:R-:W-:Y:S02]  /*0b80*/  LEA.HI.X R27, R0, R7, R3, 0x2, P1 ;  /* 0x00000007001b7211 */ /* 0x000fe400008f1403 */
[----:B-1----:R-:W-:-:S03]  /*0b90*/  LEA R20, P2, R24, R8, 0x2 ;  /* 0x0000000818147211 */ /* 0x002fc600078410ff */
[----:B------:R-:W2:Y:S01]  /*0ba0*/  LDG.E R26, desc[UR6][R26.64] ;  /* 0x000000061a1a7981 */ /* 0x000ea2000c1e1900 */
[----:B------:R-:W-:-:S05]  /*0bb0*/  LEA.HI.X R21, R24, R9, R5, 0x2, P2 ;  /* 0x0000000918157211 */ /* 0x000fca00010f1405 */
[----:B------:R-:W2:Y:S01]  /*0bc0*/  LDG.E R20, desc[UR6][R20.64] ;  /* 0x0000000614147981 */ /* 0x000ea2000c1e1900 */
[----:B------:R-:W-:-:S04]  /*0bd0*/  VIADD R3, R2, 0x1 ;  /* 0x0000000102037836 */ /* 0x000fc80000000000 */
[C---:B------:R-:W-:Y:S01]  /*0be0*/  IMAD.WIDE.U32 R18, R3.reuse, R12, R18 ;  /* 0x0000000c03127225 */ /* 0x040fe200078e0012 */
[----:B------:R-:W-:-:S03]  /*0bf0*/  IADD3 R0, P1, PT, R3, R16, RZ ;  /* 0x0000001003007210 */ /* 0x000fc60007f3e0ff */
[----:B------:R-:W-:Y:S02]  /*0c00*/  IMAD R5, R3, R13, R19 ;  /* 0x0000000d03057224 */ /* 0x000fe400078e0213 */
[----:B------:R-:W-:Y:S01]  /*0c10*/  IMAD.X R3, RZ, RZ, R4, P1 ;  /* 0x000000ffff037224 */ /* 0x000fe200008e0604 */
[----:B------:R-:W-:Y:S02]  /*0c20*/  LEA R6, P1, R0, R6, 0x2 ;  /* 0x0000000600067211 */ /* 0x000fe400078210ff */
[----:B------:R-:W-:Y:S02]  /*0c30*/  LEA R8, P2, R18, R8, 0x2 ;  /* 0x0000000812087211 */ /* 0x000fe400078410ff */
[----:B------:R-:W-:Y:S02]  /*0c40*/  LEA.HI.X R7, R0, R7, R3, 0x2, P1 ;  /* 0x0000000700077211 */ /* 0x000fe400008f1403 */
[----:B------:R-:W-:Y:S01]  /*0c50*/  LEA.HI.X R9, R18, R9, R5, 0x2, P2 ;  /* 0x0000000912097211 */ /* 0x000fe200010f1405 */
[----:B--2---:R-:W-:-:S05]  /*0c60*/  FFMA R3, R26, R20, R23 ;  /* 0x000000141a037223 */ /* 0x004fca0000000017 */
[----:B------:R3:W-:Y:S04]  /*0c70*/  STG.E desc[UR6][R14.64], R3 ;  /* 0x000000030e007986 */ /* 0x0007e8000c101906 */
[----:B------:R-:W2:Y:S04]  /*0c80*/  LDG.E R6, desc[UR6][R6.64] ;  /* 0x0000000606067981 */ /* 0x000ea8000c1e1900 */
[----:B------:R-:W2:Y:S01]  /*0c90*/  LDG.E R8, desc[UR6][R8.64] ;  /* 0x0000000608087981 */ /* 0x000ea2000c1e1900 */
[----:B------:R-:W-:Y:S01]  /*0ca0*/  VIADD R2, R2, 0x2 ;  /* 0x0000000202027836 */ /* 0x000fe20000000000 */
[----:B------:R-:W-:Y:S01]  /*0cb0*/  UMOV UR4, URZ ;  /* 0x000000ff00047c82 */ /* 0x000fe20008000000 */
[----:B--2---:R-:W-:-:S05]  /*0cc0*/  FFMA R23, R6, R8, R3 ;  /* 0x0000000806177223 */ /* 0x004fca0000000003 */
[----:B------:R3:W-:Y:S02]  /*0cd0*/  STG.E desc[UR6][R14.64], R23 ;  /* 0x000000170e007986 */ /* 0x0007e4000c101906 */
.L_x_8:
[----:B------:R-:W-:Y:S05]  /*0ce0*/  @P0 EXIT ;  /* 0x000000000000094d */ /* 0x000fea0003800000 */
[----:B------:R-:W4:Y:S01]  /*0cf0*/  LDC.64 R8, c[0x0][0x380] ;  /* 0x0000e000ff087b82 */ /* 0x000f220000000a00 */
[----:B------:R-:W-:Y:S01]  /*0d00*/  IMAD R0, R12, UR4, RZ ;  /* 0x000000040c007c24 */ /* 0x000fe2000f8e02ff */
[C---:B------:R-:W-:Y:S01]  /*0d10*/  IADD3 R16, P0, PT, R2.reuse, R16, RZ ;  /* 0x0000001002107210 */ /* 0x040fe20007f1e0ff */
[----:B------:R-:W-:Y:S02]  /*0d20*/  IMAD.MOV.U32 R11, RZ, RZ, RZ ;  /* 0x000000ffff0b7224 */ /* 0x000fe400078e00ff */
[----:B------:R-:W-:Y:S01]  /*0d30*/  IMAD R13, R2, R13, R0 ;  /* 0x0000000d020d7224 */ /* 0x000fe200078e0200 */
[----:B------:R-:W-:Y:S01]  /*0d40*/  IADD3.X R4, PT, PT, R4, UR4, RZ, P0, !PT ;  /* 0x0000000404047c10 */ /* 0x000fe200087fe4ff */
[----:B------:R-:W-:Y:S01]  /*0d50*/  IMAD.WIDE.U32 R10, R2, R12, R10 ;  /* 0x0000000c020a7225 */ /* 0x000fe200078e000a */
[----:B------:R-:W5:Y:S03]  /*0d60*/  LDC.64 R6, c[0x0][0x388] ;  /* 0x0000e200ff067b82 */ /* 0x000f660000000a00 */
[----:B------:R-:W-:Y:S01]  /*0d70*/  IMAD.IADD R0, R11, 0x1, R13 ;  /* 0x000000010b007824 */ /* 0x000fe200078e020d */
[----:B----4-:R-:W-:-:S04]  /*0d80*/  LEA R8, P0, R16, R8, 0x2 ;  /* 0x0000000810087211 */ /* 0x010fc800078010ff */
[----:B------:R-:W-:Y:S02]  /*0d90*/  LEA.HI.X R9, R16, R9, R4, 0x2, P0 ;  /* 0x0000000910097211 */ /* 0x000fe400000f1404 */
[----:B-----5:R-:W-:-:S03]  /*0da0*/  LEA R6, P1, R10, R6, 0x2 ;  /* 0x000000060a067211 */ /* 0x020fc600078210ff */
[----:B------:R-:W1:Y:S01]  /*0db0*/  LDG.E R8, desc[UR6][R8.64] ;  /* 0x0000000608087981 */ /* 0x000e62000c1e1900 */
[----:B------:R-:W-:-:S05]  /*0dc0*/  LEA.HI.X R7, R10, R7, R0, 0x2, P1 ;  /* 0x000000070a077211 */ /* 0x000fca00008f1400 */
[----:B------:R-:W1:Y:S02]  /*0dd0*/  LDG.E R6, desc[UR6][R6.64] ;  /* 0x0000000606067981 */ /* 0x000e64000c1e1900 */
[----:B-123--:R-:W-:-:S05]  /*0de0*/  FFMA R23, R8, R6, R23 ;  /* 0x0000000608177223 */ /* 0x00efca0000000017 */
[----:B------:R-:W-:Y:S01]  /*0df0*/  STG.E desc[UR6][R14.64], R23 ;  /* 0x000000170e007986 */ /* 0x000fe2000c101906 */
[----:B------:R-:W-:Y:S05]  /*0e00*/  EXIT ;  /* 0x000000000000794d */ /* 0x000fea0003800000 */
.L_x_9:
        /* <DEDUP_REMOVED lines=15> */
.L_x_11:


//--------------------- .nv.shared.reserved.0     --------------------------
	.section	.nv.shared.reserved.0,"aw",@nobits
	.weak		__nv_reservedSMEM_offset_0_alias
	.size		__nv_reservedSMEM_offset_0_alias, 0, 64
	.other		__nv_reservedSMEM_offset_0_alias,@"STO_CUDA_RESERVED_SHARED STV_DEFAULT"
__nv_reservedSMEM_offset_0_alias:
	.zero		0
	.zero		64


//--------------------- .nv.constant0._Z9mm_kernelIdEvPKT_S2_PS0_m --------------------------
	.section	.nv.constant0._Z9mm_kernelIdEvPKT_S2_PS0_m,"a",@progbits
	.sectionflags	@""
	.align	4
.nv.constant0._Z9mm_kernelIdEvPKT_S2_PS0_m:
	.zero		928


//--------------------- .nv.constant0._Z9mm_kernelIfEvPKT_S2_PS0_m --------------------------
	.section	.nv.constant0._Z9mm_kernelIfEvPKT_S2_PS0_m,"a",@progbits
	.sectionflags	@""
	.align	4
.nv.constant0._Z9mm_kernelIfEvPKT_S2_PS0_m:
	.zero		928


//--------------------- SYMBOLS --------------------------

	.type		.nv.reservedSmem.offset0,@object
	.size		.nv.reservedSmem.offset0,0x4
